	.target	sm_100a

	.elftype	@"ET_EXEC"


//--------------------- .note.nv.tkinfo           --------------------------
	.section	.note.nv.tkinfo,"",@"SHT_NOTE"
	.sectionflags	@"SHF_NOTE_NV_TKINFO"
	.tkinfo
        /*0018*/ 	.word	0x00000002
        /*0030*/ 	.string	""
        /*0030*/ 	.string	"ptxas"
        /*0030*/ 	.string	"Cuda compilation tools, release 13.0, V13.0.88"
        /*0030*/ 	.string	"Build cuda_13.0.r13.0/compiler.36424714_0"
        /*0030*/ 	.string	"-arch sm_100a -m 64 "



//--------------------- .note.nv.cuinfo           --------------------------
	.section	.note.nv.cuinfo,"",@"SHT_NOTE"
	.sectionflags	@"SHF_NOTE_NV_CUINFO"
        /*0018*/ 	.short	0x0002
        /*001a*/ 	.short	0x0064
        /*001c*/ 	.short	0x0082
	.zero		2


//--------------------- .nv.info                  --------------------------
	.section	.nv.info,"",@"SHT_CUDA_INFO"
	.align	4


	//----- nvinfo : EIATTR_REGCOUNT
	.align		4
        /*0000*/ 	.byte	0x04, 0x2f
        /*0002*/ 	.short	(.L_19 - .L_18)
	.align		4
.L_18:
        /*0004*/ 	.word	index@(_ZN7cutlass13device_kernelINS_4gemm6kernel13GemmUniversalIN4cute5tupleIJiiiiEEENS1_10collective13CollectiveMmaINS1_35MainloopSm100TmaUmmaWarpSpecializedILi26ELi2ELi4ENS5_IJNS4_1CILi8EEENSA_ILi1EEESC_EEEEENS5_IJNSA_ILi128EEESF_NSA_ILi32EEEEEENS_10bfloat16_tENS5_IJlSC_lEEESI_SJ_NS4_8TiledMMAINS4_8MMA_AtomIJNS4_26SM100_MMA_F16BF16_2x1SM_SSISI_SI_fLi128ELi128ELNS4_4UMMA5MajorE0ELSO_0ELNSN_7ScaleInE0ELSP_0EEEEEENS4_6LayoutINS5_IJSC_SC_SC_EEENS5_IJNSA_ILi0EEESU_SU_EEEEENS5_IJNS4_10UnderscoreESX_SX_EEEEENS4_18SM100_TMA_2SM_LOADENS4_14ComposedLayoutINS4_7SwizzleILi2ELi4ELi3EEENS4_18smem_ptr_flag_bitsILi16EEENSS_INS5_IJSB_SG_EEENS5_IJSG_SC_EEEEEEEvNS4_8identityENS4_28SM100_TMA_2SM_LOAD_MULTICASTES19_vS1A_EENS_8epilogue10collective18CollectiveEpilogueINS1D_23Sm100TmaWarpSpecializedILi4ELi2ELi16ELb1ELb0EEEJNS5_IJNSA_ILi64EEESF_SG_EEENS5_IJNSS_IS1I_SC_EENSS_INS5_IJNSA_ILi16EEENSA_ILi2EEEEEENS5_IJSC_S1I_EEEEEEEESI_SJ_SI_SJ_NS1D_6fusion15FusionCallbacksIS1H_NS1R_17LinearCombinationISI_fSI_fLNS_15FloatRoundStyleE2EEES1J_S1Q_JEEENS4_5SM1004TMEM4LOAD26SM100_TMEM_LOAD_32dp32b16xENS4_13SM90_TMA_LOADENS11_INS12_ILi1ELi4ELi3EEES15_NSS_INS5_IJSB_S1L_EEENS5_IJS1L_SC_EEEEEEENS4_39AutoVectorizingCopyWithAssumedAlignmentILi128EEENS4_14SM90_TMA_STOREES26_S28_S28_EEEvvEEEEvNT_6ParamsE)
        /*0008*/ 	.word	0x00000044


	//----- nvinfo : EIATTR_FRAME_SIZE
	.align		4
.L_19:
        /*000c*/ 	.byte	0x04, 0x11
        /*000e*/ 	.short	(.L_21 - .L_20)
	.align		4
.L_20:
        /*0010*/ 	.word	index@($__internal_2_$__cuda_sm10x_tcgen05_guardrail_trap_unallocated_columns_being_dealloced)
        /*0014*/ 	.word	0x00000000


	//----- nvinfo : EIATTR_FRAME_SIZE
	.align		4
.L_21:
        /*0018*/ 	.byte	0x04, 0x11
        /*001a*/ 	.short	(.L_23 - .L_22)
	.align		4
.L_22:
        /*001c*/ 	.word	index@($__internal_1_$__cuda_sm10x_tcgen05_guardrail_trap_phase_invalid_during_alloc)
        /*0020*/ 	.word	0x00000000


	//----- nvinfo : EIATTR_FRAME_SIZE
	.align		4
.L_23:
        /*0024*/ 	.byte	0x04, 0x11
        /*0026*/ 	.short	(.L_25 - .L_24)
	.align		4
.L_24:
        /*0028*/ 	.word	index@($__internal_0_$__cuda_sm10x_tcgen05_guardrail_trap_col_being_dealloced_not_returned_by_alloc)
        /*002c*/ 	.word	0x00000000


	//----- nvinfo : EIATTR_FRAME_SIZE
	.align		4
.L_25:
        /*0030*/ 	.byte	0x04, 0x11
        /*0032*/ 	.short	(.L_27 - .L_26)
	.align		4
.L_26:
        /*0034*/ 	.word	index@(_ZN7cutlass13device_kernelINS_4gemm6kernel13GemmUniversalIN4cute5tupleIJiiiiEEENS1_10collective13CollectiveMmaINS1_35MainloopSm100TmaUmmaWarpSpecializedILi26ELi2ELi4ENS5_IJNS4_1CILi8EEENSA_ILi1EEESC_EEEEENS5_IJNSA_ILi128EEESF_NSA_ILi32EEEEEENS_10bfloat16_tENS5_IJlSC_lEEESI_SJ_NS4_8TiledMMAINS4_8MMA_AtomIJNS4_26SM100_MMA_F16BF16_2x1SM_SSISI_SI_fLi128ELi128ELNS4_4UMMA5MajorE0ELSO_0ELNSN_7ScaleInE0ELSP_0EEEEEENS4_6LayoutINS5_IJSC_SC_SC_EEENS5_IJNSA_ILi0EEESU_SU_EEEEENS5_IJNS4_10UnderscoreESX_SX_EEEEENS4_18SM100_TMA_2SM_LOADENS4_14ComposedLayoutINS4_7SwizzleILi2ELi4ELi3EEENS4_18smem_ptr_flag_bitsILi16EEENSS_INS5_IJSB_SG_EEENS5_IJSG_SC_EEEEEEEvNS4_8identityENS4_28SM100_TMA_2SM_LOAD_MULTICASTES19_vS1A_EENS_8epilogue10collective18CollectiveEpilogueINS1D_23Sm100TmaWarpSpecializedILi4ELi2ELi16ELb1ELb0EEEJNS5_IJNSA_ILi64EEESF_SG_EEENS5_IJNSS_IS1I_SC_EENSS_INS5_IJNSA_ILi16EEENSA_ILi2EEEEEENS5_IJSC_S1I_EEEEEEEESI_SJ_SI_SJ_NS1D_6fusion15FusionCallbacksIS1H_NS1R_17LinearCombinationISI_fSI_fLNS_15FloatRoundStyleE2EEES1J_S1Q_JEEENS4_5SM1004TMEM4LOAD26SM100_TMEM_LOAD_32dp32b16xENS4_13SM90_TMA_LOADENS11_INS12_ILi1ELi4ELi3EEES15_NSS_INS5_IJSB_S1L_EEENS5_IJS1L_SC_EEEEEEENS4_39AutoVectorizingCopyWithAssumedAlignmentILi128EEENS4_14SM90_TMA_STOREES26_S28_S28_EEEvvEEEEvNT_6ParamsE)
        /*0038*/ 	.word	0x00000000


	//----- nvinfo : EIATTR_MIN_STACK_SIZE
	.align		4
.L_27:
        /*003c*/ 	.byte	0x04, 0x12
        /*003e*/ 	.short	(.L_29 - .L_28)
	.align		4
.L_28:
        /*0040*/ 	.word	index@(_ZN7cutlass13device_kernelINS_4gemm6kernel13GemmUniversalIN4cute5tupleIJiiiiEEENS1_10collective13CollectiveMmaINS1_35MainloopSm100TmaUmmaWarpSpecializedILi26ELi2ELi4ENS5_IJNS4_1CILi8EEENSA_ILi1EEESC_EEEEENS5_IJNSA_ILi128EEESF_NSA_ILi32EEEEEENS_10bfloat16_tENS5_IJlSC_lEEESI_SJ_NS4_8TiledMMAINS4_8MMA_AtomIJNS4_26SM100_MMA_F16BF16_2x1SM_SSISI_SI_fLi128ELi128ELNS4_4UMMA5MajorE0ELSO_0ELNSN_7ScaleInE0ELSP_0EEEEEENS4_6LayoutINS5_IJSC_SC_SC_EEENS5_IJNSA_ILi0EEESU_SU_EEEEENS5_IJNS4_10UnderscoreESX_SX_EEEEENS4_18SM100_TMA_2SM_LOADENS4_14ComposedLayoutINS4_7SwizzleILi2ELi4ELi3EEENS4_18smem_ptr_flag_bitsILi16EEENSS_INS5_IJSB_SG_EEENS5_IJSG_SC_EEEEEEEvNS4_8identityENS4_28SM100_TMA_2SM_LOAD_MULTICASTES19_vS1A_EENS_8epilogue10collective18CollectiveEpilogueINS1D_23Sm100TmaWarpSpecializedILi4ELi2ELi16ELb1ELb0EEEJNS5_IJNSA_ILi64EEESF_SG_EEENS5_IJNSS_IS1I_SC_EENSS_INS5_IJNSA_ILi16EEENSA_ILi2EEEEEENS5_IJSC_S1I_EEEEEEEESI_SJ_SI_SJ_NS1D_6fusion15FusionCallbacksIS1H_NS1R_17LinearCombinationISI_fSI_fLNS_15FloatRoundStyleE2EEES1J_S1Q_JEEENS4_5SM1004TMEM4LOAD26SM100_TMEM_LOAD_32dp32b16xENS4_13SM90_TMA_LOADENS11_INS12_ILi1ELi4ELi3EEES15_NSS_INS5_IJSB_S1L_EEENS5_IJS1L_SC_EEEEEEENS4_39AutoVectorizingCopyWithAssumedAlignmentILi128EEENS4_14SM90_TMA_STOREES26_S28_S28_EEEvvEEEEvNT_6ParamsE)
        /*0044*/ 	.word	0x00000000
.L_29:


//--------------------- .nv.compat                --------------------------
	.section	.nv.compat,"",@"SHT_CUDA_COMPAT_INFO"
	.align	4
        /*0000*/ 	.byte	0x02, 0x09, 0x01, 0x00, 0x02, 0x02, 0x02, 0x00, 0x02, 0x05, 0x05, 0x00, 0x03, 0x07, 0x01, 0x01
        /*0010*/ 	.byte	0x02, 0x03, 0x01, 0x00, 0x02, 0x06, 0x01, 0x00, 0x04, 0x0b, 0x08, 0x00, 0x09, 0x00, 0x00, 0x00
        /*0020*/ 	.byte	0x00, 0x00, 0x00, 0x00


//--------------------- .nv.info._ZN7cutlass13device_kernelINS_4gemm6kernel13GemmUniversalIN4cute5tupleIJiiiiEEENS1_10collective13CollectiveMmaINS1_35MainloopSm100TmaUmmaWarpSpecializedILi26ELi2ELi4ENS5_IJNS4_1CILi8EEENSA_ILi1EEESC_EEEEENS5_IJNSA_ILi128EEESF_NSA_ILi32EEEEEENS_10bfloat16_tENS5_IJlSC_lEEESI_SJ_NS4_8TiledMMAINS4_8MMA_AtomIJNS4_26SM100_MMA_F16BF16_2x1SM_SSISI_SI_fLi128ELi128ELNS4_4UMMA5MajorE0ELSO_0ELNSN_7ScaleInE0ELSP_0EEEEEENS4_6LayoutINS5_IJSC_SC_SC_EEENS5_IJNSA_ILi0EEESU_SU_EEEEENS5_IJNS4_10UnderscoreESX_SX_EEEEENS4_18SM100_TMA_2SM_LOADENS4_14ComposedLayoutINS4_7SwizzleILi2ELi4ELi3EEENS4_18smem_ptr_flag_bitsILi16EEENSS_INS5_IJSB_SG_EEENS5_IJSG_SC_EEEEEEEvNS4_8identityENS4_28SM100_TMA_2SM_LOAD_MULTICASTES19_vS1A_EENS_8epilogue10collective18CollectiveEpilogueINS1D_23Sm100TmaWarpSpecializedILi4ELi2ELi16ELb1ELb0EEEJNS5_IJNSA_ILi64EEESF_SG_EEENS5_IJNSS_IS1I_SC_EENSS_INS5_IJNSA_ILi16EEENSA_ILi2EEEEEENS5_IJSC_S1I_EEEEEEEESI_SJ_SI_SJ_NS1D_6fusion15FusionCallbacksIS1H_NS1R_17LinearCombinationISI_fSI_fLNS_15FloatRoundStyleE2EEES1J_S1Q_JEEENS4_5SM1004TMEM4LOAD26SM100_TMEM_LOAD_32dp32b16xENS4_13SM90_TMA_LOADENS11_INS12_ILi1ELi4ELi3EEES15_NSS_INS5_IJSB_S1L_EEENS5_IJS1L_SC_EEEEEEENS4_39AutoVectorizingCopyWithAssumedAlignmentILi128EEENS4_14SM90_TMA_STOREES26_S28_S28_EEEvvEEEEvNT_6ParamsE --------------------------
	.section	.nv.info._ZN7cutlass13device_kernelINS_4gemm6kernel13GemmUniversalIN4cute5tupleIJiiiiEEENS1_10collective13CollectiveMmaINS1_35MainloopSm100TmaUmmaWarpSpecializedILi26ELi2ELi4ENS5_IJNS4_1CILi8EEENSA_ILi1EEESC_EEEEENS5_IJNSA_ILi128EEESF_NSA_ILi32EEEEEENS_10bfloat16_tENS5_IJlSC_lEEESI_SJ_NS4_8TiledMMAINS4_8MMA_AtomIJNS4_26SM100_MMA_F16BF16_2x1SM_SSISI_SI_fLi128ELi128ELNS4_4UMMA5MajorE0ELSO_0ELNSN_7ScaleInE0ELSP_0EEEEEENS4_6LayoutINS5_IJSC_SC_SC_EEENS5_IJNSA_ILi0EEESU_SU_EEEEENS5_IJNS4_10UnderscoreESX_SX_EEEEENS4_18SM100_TMA_2SM_LOADENS4_14ComposedLayoutINS4_7SwizzleILi2ELi4ELi3EEENS4_18smem_ptr_flag_bitsILi16EEENSS_INS5_IJSB_SG_EEENS5_IJSG_SC_EEEEEEEvNS4_8identityENS4_28SM100_TMA_2SM_LOAD_MULTICASTES19_vS1A_EENS_8epilogue10collective18CollectiveEpilogueINS1D_23Sm100TmaWarpSpecializedILi4ELi2ELi16ELb1ELb0EEEJNS5_IJNSA_ILi64EEESF_SG_EEENS5_IJNSS_IS1I_SC_EENSS_INS5_IJNSA_ILi16EEENSA_ILi2EEEEEENS5_IJSC_S1I_EEEEEEEESI_SJ_SI_SJ_NS1D_6fusion15FusionCallbacksIS1H_NS1R_17LinearCombinationISI_fSI_fLNS_15FloatRoundStyleE2EEES1J_S1Q_JEEENS4_5SM1004TMEM4LOAD26SM100_TMEM_LOAD_32dp32b16xENS4_13SM90_TMA_LOADENS11_INS12_ILi1ELi4ELi3EEES15_NSS_INS5_IJSB_S1L_EEENS5_IJS1L_SC_EEEEEEENS4_39AutoVectorizingCopyWithAssumedAlignmentILi128EEENS4_14SM90_TMA_STOREES26_S28_S28_EEEvvEEEEvNT_6ParamsE,"",@"SHT_CUDA_INFO"
	.sectionflags	@""
	.align	4


	//----- nvinfo : EIATTR_CUDA_API_VERSION
	.align		4
        /*0000*/ 	.byte	0x04, 0x37
        /*0002*/ 	.short	(.L_31 - .L_30)
.L_30:
        /*0004*/ 	.word	0x00000082


	//----- nvinfo : EIATTR_KPARAM_INFO
	.align		4
.L_31:
        /*0008*/ 	.byte	0x04, 0x17
        /*000a*/ 	.short	(.L_33 - .L_32)
.L_32:
        /*000c*/ 	.word	0x00000000
        /*0010*/ 	.short	0x0000
        /*0012*/ 	.short	0x0000
        /*0014*/ 	.byte	0x00, 0xf0, 0x01, 0x20


	//----- nvinfo : EIATTR_AT_ENTRY_FRAGMENTS
	.align		4
.L_33:
        /*0018*/ 	.byte	0x04, 0x4f
        /*001a*/ 	.short	(.L_35 - .L_34)


	//   ....[0]....
.L_34:
        /*001c*/ 	.word	0x00000007


	//----- nvinfo : EIATTR_RESERVED_SMEM_USED
	.align		4
.L_35:
        /*0020*/ 	.byte	0x01, 0x41
	.zero		2


	//----- nvinfo : EIATTR_SPARSE_MMA_MASK
	.align		4
        /*0024*/ 	.byte	0x03, 0x50
        /*0026*/ 	.short	0x0000


	//----- nvinfo : EIATTR_TCGEN05_2CTA_USED
	.align		4
        /*0028*/ 	.byte	0x01, 0x52
	.zero		2


	//----- nvinfo : EIATTR_MAXREG_COUNT
	.align		4
        /*002c*/ 	.byte	0x03, 0x1b
        /*002e*/ 	.short	0x00ff


	//----- nvinfo : EIATTR_NUM_BARRIERS
	.align		4
        /*0030*/ 	.byte	0x02, 0x4c
        /*0032*/ 	.byte	0x07
	.zero		1


	//----- nvinfo : EIATTR_EXTERNS
	.align		4
        /*0034*/ 	.byte	0x04, 0x0f
        /*0036*/ 	.short	(.L_37 - .L_36)


	//   ....[0]....
	.align		4
.L_36:
        /*0038*/ 	.word	index@(__assertfail)


	//----- nvinfo : EIATTR_MERCURY_ISA_VERSION
	.align		4
.L_37:
        /*003c*/ 	.byte	0x03, 0x5f
        /*003e*/ 	.short	0x0101


	//----- nvinfo : EIATTR_INT_WARP_WIDE_INSTR_OFFSETS
	.align		4
        /*0040*/ 	.byte	0x04, 0x31
        /*0042*/ 	.short	(.L_39 - .L_38)


	//   ....[0]....
.L_38:
        /*0044*/ 	.word	0x00001060


	//   ....[1]....
        /*0048*/ 	.word	0x00001100


	//   ....[2]....
        /*004c*/ 	.word	0x000051a0


	//   ....[3]....
        /*0050*/ 	.word	0x000051d0


	//   ....[4]....
        /*0054*/ 	.word	0x000051f0


	//   ....[5]....
        /*0058*/ 	.word	0x00005db0


	//   ....[6]....
        /*005c*/ 	.word	0x00005e50


	//   ....[7]....
        /*0060*/ 	.word	0x00005f00


	//   ....[8]....
        /*0064*/ 	.word	0x00005f80


	//   ....[9]....
        /*0068*/ 	.word	0x00006030


	//   ....[10]....
        /*006c*/ 	.word	0x000060e0


	//   ....[11]....
        /*0070*/ 	.word	0x00006160


	//   ....[12]....
        /*0074*/ 	.word	0x00006220


	//   ....[13]....
        /*0078*/ 	.word	0x000062e0


	//   ....[14]....
        /*007c*/ 	.word	0x00006390


	//   ....[15]....
        /*0080*/ 	.word	0x00006480


	//   ....[16]....
        /*0084*/ 	.word	0x00006560


	//----- nvinfo : EIATTR_COOP_GROUP_MASK_REGIDS
	.align		4
.L_39:
        /*0088*/ 	.byte	0x04, 0x29
        /*008a*/ 	.short	(.L_41 - .L_40)


	//   ....[0]....
.L_40:
        /*008c*/ 	.word	0xffffffff


	//   ....[1]....
        /*0090*/ 	.word	0xffffffff


	//   ....[2]....
        /*0094*/ 	.word	0xffffffff


	//   ....[3]....
        /*0098*/ 	.word	0xffffffff


	//   ....[4]....
        /*009c*/ 	.word	0xffffffff


	//   ....[5]....
        /*00a0*/ 	.word	0xffffffff


	//   ....[6]....
        /*00a4*/ 	.word	0xffffffff


	//   ....[7]....
        /*00a8*/ 	.word	0xffffffff


	//   ....[8]....
        /*00ac*/ 	.word	0xffffffff


	//   ....[9]....
        /*00b0*/ 	.word	0xffffffff


	//   ....[10]....
        /*00b4*/ 	.word	0xffffffff


	//   ....[11]....
        /*00b8*/ 	.word	0xffffffff


	//   ....[12]....
        /*00bc*/ 	.word	0xffffffff


	//   ....[13]....
        /*00c0*/ 	.word	0xffffffff


	//----- nvinfo : EIATTR_COOP_GROUP_INSTR_OFFSETS
	.align		4
.L_41:
        /*00c4*/ 	.byte	0x04, 0x28
        /*00c6*/ 	.short	(.L_43 - .L_42)


	//   ....[0]....
.L_42:
        /*00c8*/ 	.word	0x000000b0


	//   ....[1]....
        /*00cc*/ 	.word	0x00000520


	//   ....[2]....
        /*00d0*/ 	.word	0x000009d0


	//   ....[3]....
        /*00d4*/ 	.word	0x00000b60


	//   ....[4]....
        /*00d8*/ 	.word	0x00000c50


	//   ....[5]....
        /*00dc*/ 	.word	0x00000db0


	//   ....[6]....
        /*00e0*/ 	.word	0x00000f40


	//   ....[7]....
        /*00e4*/ 	.word	0x00001180


	//   ....[8]....
        /*00e8*/ 	.word	0x00002550


	//   ....[9]....
        /*00ec*/ 	.word	0x00004060


	//   ....[10]....
        /*00f0*/ 	.word	0x00004530


	//   ....[11]....
        /*00f4*/ 	.word	0x00004560


	//   ....[12]....
        /*00f8*/ 	.word	0x000050a0


	//   ....[13]....
        /*00fc*/ 	.word	0x000052b0


	//----- nvinfo : EIATTR_VRC_CTA_INIT_COUNT
	.align		4
.L_43:
        /*0100*/ 	.byte	0x02, 0x4a
        /*0102*/ 	.byte	0x80
	.zero		1


	//----- nvinfo : EIATTR_SYSCALL_OFFSETS
	.align		4
        /*0104*/ 	.byte	0x04, 0x46
        /*0106*/ 	.short	(.L_45 - .L_44)


	//   ....[0]....
.L_44:
        /*0108*/ 	.word	0x000070f0


	//   ....[1]....
        /*010c*/ 	.word	0x000071e0


	//   ....[2]....
        /*0110*/ 	.word	0x00007980


	//   ....[3]....
        /*0114*/ 	.word	0x000082b0


	//   ....[4]....
        /*0118*/ 	.word	0x00008b80


	//   ....[5]....
        /*011c*/ 	.word	0x00009450


	//----- nvinfo : EIATTR_MBARRIER_INSTR_OFFSETS
	.align		4
.L_45:
        /*0120*/ 	.byte	0x04, 0x39
        /*0122*/ 	.short	(.L_47 - .L_46)


	//   ....[0]....
.L_46:
        /*0124*/ 	.word	0x00000670
        /*0128*/ 	.word	0x000000ff
        /*012c*/ 	.word	0x00000000
        /*0130*/ 	.short	0x0100
        /*0132*/ 	.byte	0x04
	.zero		1


	//   ....[1]....
        /*0134*/ 	.word	0x00000680
        /*0138*/ 	.word	0x000000ff
        /*013c*/ 	.word	0x000000d0
        /*0140*/ 	.short	0x0100
        /*0142*/ 	.byte	0x04
	.zero		1


	//   ....[2]....
        /*0144*/ 	.word	0x00000690
        /*0148*/ 	.word	0x000000ff
        /*014c*/ 	.word	0x00000008
        /*0150*/ 	.short	0x0100
        /*0152*/ 	.byte	0x04
	.zero		1


	//   ....[3]....
        /*0154*/ 	.word	0x000006a0
        /*0158*/ 	.word	0x000000ff
        /*015c*/ 	.word	0x000000d8
        /*0160*/ 	.short	0x0100
        /*0162*/ 	.byte	0x04
	.zero		1


	//   ....[4]....
        /*0164*/ 	.word	0x000006b0
        /*0168*/ 	.word	0x000000ff
        /*016c*/ 	.word	0x00000010
        /*0170*/ 	.short	0x0100
        /*0172*/ 	.byte	0x04
	.zero		1


	//   ....[5]....
        /*0174*/ 	.word	0x000006c0
        /*0178*/ 	.word	0x000000ff
        /*017c*/ 	.word	0x000000e0
        /*0180*/ 	.short	0x0100
        /*0182*/ 	.byte	0x04
	.zero		1


	//   ....[6]....
        /*0184*/ 	.word	0x000006d0
        /*0188*/ 	.word	0x000000ff
        /*018c*/ 	.word	0x00000018
        /*0190*/ 	.short	0x0100
        /*0192*/ 	.byte	0x04
	.zero		1


	//   ....[7]....
        /*0194*/ 	.word	0x000006e0
        /*0198*/ 	.word	0x000000ff
        /*019c*/ 	.word	0x000000e8
        /*01a0*/ 	.short	0x0100
        /*01a2*/ 	.byte	0x04
	.zero		1


	//   ....[8]....
        /*01a4*/ 	.word	0x000006f0
        /*01a8*/ 	.word	0x000000ff
        /*01ac*/ 	.word	0x00000020
        /*01b0*/ 	.short	0x0100
        /*01b2*/ 	.byte	0x04
	.zero		1


	//   ....[9]....
        /*01b4*/ 	.word	0x00000700
        /*01b8*/ 	.word	0x000000ff
        /*01bc*/ 	.word	0x000000f0
        /*01c0*/ 	.short	0x0100
        /*01c2*/ 	.byte	0x04
	.zero		1


	//   ....[10]....
        /*01c4*/ 	.word	0x00000710
        /*01c8*/ 	.word	0x000000ff
        /*01cc*/ 	.word	0x00000028
        /*01d0*/ 	.short	0x0100
        /*01d2*/ 	.byte	0x04
	.zero		1


	//   ....[11]....
        /*01d4*/ 	.word	0x00000720
        /*01d8*/ 	.word	0x000000ff
        /*01dc*/ 	.word	0x000000f8
        /*01e0*/ 	.short	0x0100
        /*01e2*/ 	.byte	0x04
	.zero		1


	//   ....[12]....
        /*01e4*/ 	.word	0x00000730
        /*01e8*/ 	.word	0x000000ff
        /*01ec*/ 	.word	0x00000030
        /*01f0*/ 	.short	0x0100
        /*01f2*/ 	.byte	0x04
	.zero		1


	//   ....[13]....
        /*01f4*/ 	.word	0x00000740
        /*01f8*/ 	.word	0x000000ff
        /*01fc*/ 	.word	0x00000100
        /*0200*/ 	.short	0x0100
        /*0202*/ 	.byte	0x04
	.zero		1


	//   ....[14]....
        /*0204*/ 	.word	0x00000750
        /*0208*/ 	.word	0x000000ff
        /*020c*/ 	.word	0x00000038
        /*0210*/ 	.short	0x0100
        /*0212*/ 	.byte	0x04
	.zero		1


	//   ....[15]....
        /*0214*/ 	.word	0x00000760
        /*0218*/ 	.word	0x000000ff
        /*021c*/ 	.word	0x00000108
        /*0220*/ 	.short	0x0100
        /*0222*/ 	.byte	0x04
	.zero		1


	//   ....[16]....
        /*0224*/ 	.word	0x00000770
        /*0228*/ 	.word	0x000000ff
        /*022c*/ 	.word	0x00000040
        /*0230*/ 	.short	0x0100
        /*0232*/ 	.byte	0x04
	.zero		1


	//   ....[17]....
        /*0234*/ 	.word	0x00000780
        /*0238*/ 	.word	0x000000ff
        /*023c*/ 	.word	0x00000110
        /*0240*/ 	.short	0x0100
        /*0242*/ 	.byte	0x04
	.zero		1


	//   ....[18]....
        /*0244*/ 	.word	0x00000790
        /*0248*/ 	.word	0x000000ff
        /*024c*/ 	.word	0x00000048
        /*0250*/ 	.short	0x0100
        /*0252*/ 	.byte	0x04
	.zero		1


	//   ....[19]....
        /*0254*/ 	.word	0x000007a0
        /*0258*/ 	.word	0x000000ff
        /*025c*/ 	.word	0x00000118
        /*0260*/ 	.short	0x0100
        /*0262*/ 	.byte	0x04
	.zero		1


	//   ....[20]....
        /*0264*/ 	.word	0x000007b0
        /*0268*/ 	.word	0x000000ff
        /*026c*/ 	.word	0x00000050
        /*0270*/ 	.short	0x0100
        /*0272*/ 	.byte	0x04
	.zero		1


	//   ....[21]....
        /*0274*/ 	.word	0x000007c0
        /*0278*/ 	.word	0x000000ff
        /*027c*/ 	.word	0x00000120
        /*0280*/ 	.short	0x0100
        /*0282*/ 	.byte	0x04
	.zero		1


	//   ....[22]....
        /*0284*/ 	.word	0x000007d0
        /*0288*/ 	.word	0x000000ff
        /*028c*/ 	.word	0x00000058
        /*0290*/ 	.short	0x0100
        /*0292*/ 	.byte	0x04
	.zero		1


	//   ....[23]....
        /*0294*/ 	.word	0x000007e0
        /*0298*/ 	.word	0x000000ff
        /*029c*/ 	.word	0x00000128
        /*02a0*/ 	.short	0x0100
        /*02a2*/ 	.byte	0x04
	.zero		1


	//   ....[24]....
        /*02a4*/ 	.word	0x000007f0
        /*02a8*/ 	.word	0x000000ff
        /*02ac*/ 	.word	0x00000060
        /*02b0*/ 	.short	0x0100
        /*02b2*/ 	.byte	0x04
	.zero		1


	//   ....[25]....
        /*02b4*/ 	.word	0x00000800
        /*02b8*/ 	.word	0x000000ff
        /*02bc*/ 	.word	0x00000130
        /*02c0*/ 	.short	0x0100
        /*02c2*/ 	.byte	0x04
	.zero		1


	//   ....[26]....
        /*02c4*/ 	.word	0x00000810
        /*02c8*/ 	.word	0x000000ff
        /*02cc*/ 	.word	0x00000068
        /*02d0*/ 	.short	0x0100
        /*02d2*/ 	.byte	0x04
	.zero		1


	//   ....[27]....
        /*02d4*/ 	.word	0x00000820
        /*02d8*/ 	.word	0x000000ff
        /*02dc*/ 	.word	0x00000138
        /*02e0*/ 	.short	0x0100
        /*02e2*/ 	.byte	0x04
	.zero		1


	//   ....[28]....
        /*02e4*/ 	.word	0x00000830
        /*02e8*/ 	.word	0x000000ff
        /*02ec*/ 	.word	0x00000070
        /*02f0*/ 	.short	0x0100
        /*02f2*/ 	.byte	0x04
	.zero		1


	//   ....[29]....
        /*02f4*/ 	.word	0x00000840
        /*02f8*/ 	.word	0x000000ff
        /*02fc*/ 	.word	0x00000140
        /*0300*/ 	.short	0x0100
        /*0302*/ 	.byte	0x04
	.zero		1


	//   ....[30]....
        /*0304*/ 	.word	0x00000850
        /*0308*/ 	.word	0x000000ff
        /*030c*/ 	.word	0x00000078
        /*0310*/ 	.short	0x0100
        /*0312*/ 	.byte	0x04
	.zero		1


	//   ....[31]....
        /*0314*/ 	.word	0x00000860
        /*0318*/ 	.word	0x000000ff
        /*031c*/ 	.word	0x00000148
        /*0320*/ 	.short	0x0100
        /*0322*/ 	.byte	0x04
	.zero		1


	//   ....[32]....
        /*0324*/ 	.word	0x00000870
        /*0328*/ 	.word	0x000000ff
        /*032c*/ 	.word	0x00000080
        /*0330*/ 	.short	0x0100
        /*0332*/ 	.byte	0x04
	.zero		1


	//   ....[33]....
        /*0334*/ 	.word	0x00000880
        /*0338*/ 	.word	0x000000ff
        /*033c*/ 	.word	0x00000150
        /*0340*/ 	.short	0x0100
        /*0342*/ 	.byte	0x04
	.zero		1


	//   ....[34]....
        /*0344*/ 	.word	0x00000890
        /*0348*/ 	.word	0x000000ff
        /*034c*/ 	.word	0x00000088
        /*0350*/ 	.short	0x0100
        /*0352*/ 	.byte	0x04
	.zero		1


	//   ....[35]....
        /*0354*/ 	.word	0x000008a0
        /*0358*/ 	.word	0x000000ff
        /*035c*/ 	.word	0x00000158
        /*0360*/ 	.short	0x0100
        /*0362*/ 	.byte	0x04
	.zero		1


	//   ....[36]....
        /*0364*/ 	.word	0x000008b0
        /*0368*/ 	.word	0x000000ff
        /*036c*/ 	.word	0x00000090
        /*0370*/ 	.short	0x0100
        /*0372*/ 	.byte	0x04
	.zero		1


	//   ....[37]....
        /*0374*/ 	.word	0x000008c0
        /*0378*/ 	.word	0x000000ff
        /*037c*/ 	.word	0x00000160
        /*0380*/ 	.short	0x0100
        /*0382*/ 	.byte	0x04
	.zero		1


	//   ....[38]....
        /*0384*/ 	.word	0x000008d0
        /*0388*/ 	.word	0x000000ff
        /*038c*/ 	.word	0x00000098
        /*0390*/ 	.short	0x0100
        /*0392*/ 	.byte	0x04
	.zero		1


	//   ....[39]....
        /*0394*/ 	.word	0x000008e0
        /*0398*/ 	.word	0x000000ff
        /*039c*/ 	.word	0x00000168
        /*03a0*/ 	.short	0x0100
        /*03a2*/ 	.byte	0x04
	.zero		1


	//   ....[40]....
        /*03a4*/ 	.word	0x000008f0
        /*03a8*/ 	.word	0x000000ff
        /*03ac*/ 	.word	0x000000a0
        /*03b0*/ 	.short	0x0100
        /*03b2*/ 	.byte	0x04
	.zero		1


	//   ....[41]....
        /*03b4*/ 	.word	0x00000900
        /*03b8*/ 	.word	0x000000ff
        /*03bc*/ 	.word	0x00000170
        /*03c0*/ 	.short	0x0100
        /*03c2*/ 	.byte	0x04
	.zero		1


	//   ....[42]....
        /*03c4*/ 	.word	0x00000910
        /*03c8*/ 	.word	0x000000ff
        /*03cc*/ 	.word	0x000000a8
        /*03d0*/ 	.short	0x0100
        /*03d2*/ 	.byte	0x04
	.zero		1


	//   ....[43]....
        /*03d4*/ 	.word	0x00000920
        /*03d8*/ 	.word	0x000000ff
        /*03dc*/ 	.word	0x00000178
        /*03e0*/ 	.short	0x0100
        /*03e2*/ 	.byte	0x04
	.zero		1


	//   ....[44]....
        /*03e4*/ 	.word	0x00000930
        /*03e8*/ 	.word	0x000000ff
        /*03ec*/ 	.word	0x000000b0
        /*03f0*/ 	.short	0x0100
        /*03f2*/ 	.byte	0x04
	.zero		1


	//   ....[45]....
        /*03f4*/ 	.word	0x00000940
        /*03f8*/ 	.word	0x000000ff
        /*03fc*/ 	.word	0x00000180
        /*0400*/ 	.short	0x0100
        /*0402*/ 	.byte	0x04
	.zero		1


	//   ....[46]....
        /*0404*/ 	.word	0x00000950
        /*0408*/ 	.word	0x000000ff
        /*040c*/ 	.word	0x000000b8
        /*0410*/ 	.short	0x0100
        /*0412*/ 	.byte	0x04
	.zero		1


	//   ....[47]....
        /*0414*/ 	.word	0x00000960
        /*0418*/ 	.word	0x000000ff
        /*041c*/ 	.word	0x00000188
        /*0420*/ 	.short	0x0100
        /*0422*/ 	.byte	0x04
	.zero		1


	//   ....[48]....
        /*0424*/ 	.word	0x00000970
        /*0428*/ 	.word	0x000000ff
        /*042c*/ 	.word	0x000000c0
        /*0430*/ 	.short	0x0100
        /*0432*/ 	.byte	0x04
	.zero		1


	//   ....[49]....
        /*0434*/ 	.word	0x00000980
        /*0438*/ 	.word	0x000000ff
        /*043c*/ 	.word	0x00000190
        /*0440*/ 	.short	0x0100
        /*0442*/ 	.byte	0x04
	.zero		1


	//   ....[50]....
        /*0444*/ 	.word	0x00000990
        /*0448*/ 	.word	0x000000ff
        /*044c*/ 	.word	0x000000c8
        /*0450*/ 	.short	0x0100
        /*0452*/ 	.byte	0x04
	.zero		1


	//   ....[51]....
        /*0454*/ 	.word	0x000009a0
        /*0458*/ 	.word	0x000000ff
        /*045c*/ 	.word	0x00000198
        /*0460*/ 	.short	0x0100
        /*0462*/ 	.byte	0x04
	.zero		1


	//   ....[52]....
        /*0464*/ 	.word	0x00000ad0
        /*0468*/ 	.word	0x000000ff
        /*046c*/ 	.word	0x000001a0
        /*0470*/ 	.short	0x0100
        /*0472*/ 	.byte	0x04
	.zero		1


	//   ....[53]....
        /*0474*/ 	.word	0x00000ae0
        /*0478*/ 	.word	0x000000ff
        /*047c*/ 	.word	0x000001c0
        /*0480*/ 	.short	0x0100
        /*0482*/ 	.byte	0x04
	.zero		1


	//   ....[54]....
        /*0484*/ 	.word	0x00000af0
        /*0488*/ 	.word	0x000000ff
        /*048c*/ 	.word	0x000001a8
        /*0490*/ 	.short	0x0100
        /*0492*/ 	.byte	0x04
	.zero		1


	//   ....[55]....
        /*0494*/ 	.word	0x00000b00
        /*0498*/ 	.word	0x000000ff
        /*049c*/ 	.word	0x000001c8
        /*04a0*/ 	.short	0x0100
        /*04a2*/ 	.byte	0x04
	.zero		1


	//   ....[56]....
        /*04a4*/ 	.word	0x00000b10
        /*04a8*/ 	.word	0x000000ff
        /*04ac*/ 	.word	0x000001b0
        /*04b0*/ 	.short	0x0100
        /*04b2*/ 	.byte	0x04
	.zero		1


	//   ....[57]....
        /*04b4*/ 	.word	0x00000b20
        /*04b8*/ 	.word	0x000000ff
        /*04bc*/ 	.word	0x000001d0
        /*04c0*/ 	.short	0x0100
        /*04c2*/ 	.byte	0x04
	.zero		1


	//   ....[58]....
        /*04c4*/ 	.word	0x00000b30
        /*04c8*/ 	.word	0x000000ff
        /*04cc*/ 	.word	0x000001b8
        /*04d0*/ 	.short	0x0100
        /*04d2*/ 	.byte	0x04
	.zero		1


	//   ....[59]....
        /*04d4*/ 	.word	0x00000b40
        /*04d8*/ 	.word	0x000000ff
        /*04dc*/ 	.word	0x000001d8
        /*04e0*/ 	.short	0x0100
        /*04e2*/ 	.byte	0x04
	.zero		1


	//   ....[60]....
        /*04e4*/ 	.word	0x00000c20
        /*04e8*/ 	.word	0x000000ff
        /*04ec*/ 	.word	0x000001e0
        /*04f0*/ 	.short	0x0100
        /*04f2*/ 	.byte	0x06
	.zero		1


	//   ....[61]....
        /*04f4*/ 	.word	0x00000c30
        /*04f8*/ 	.word	0x000000ff
        /*04fc*/ 	.word	0x000001e8
        /*0500*/ 	.short	0x0100
        /*0502*/ 	.byte	0x06
	.zero		1


	//   ....[62]....
        /*0504*/ 	.word	0x00000d60
        /*0508*/ 	.word	0x000000ff
        /*050c*/ 	.word	0x000001f0
        /*0510*/ 	.short	0x0100
        /*0512*/ 	.byte	0x06
	.zero		1


	//   ....[63]....
        /*0514*/ 	.word	0x00000d70
        /*0518*/ 	.word	0x000000ff
        /*051c*/ 	.word	0x00000200
        /*0520*/ 	.short	0x0100
        /*0522*/ 	.byte	0x06
	.zero		1


	//   ....[64]....
        /*0524*/ 	.word	0x00000d80
        /*0528*/ 	.word	0x000000ff
        /*052c*/ 	.word	0x000001f8
        /*0530*/ 	.short	0x0100
        /*0532*/ 	.byte	0x06
	.zero		1


	//   ....[65]....
        /*0534*/ 	.word	0x00000d90
        /*0538*/ 	.word	0x000000ff
        /*053c*/ 	.word	0x00000208
        /*0540*/ 	.short	0x0100
        /*0542*/ 	.byte	0x06
	.zero		1


	//   ....[66]....
        /*0544*/ 	.word	0x00000eb0
        /*0548*/ 	.word	0x000000ff
        /*054c*/ 	.word	0x00000210
        /*0550*/ 	.short	0x0100
        /*0552*/ 	.byte	0x04
	.zero		1


	//   ....[67]....
        /*0554*/ 	.word	0x00000ec0
        /*0558*/ 	.word	0x000000ff
        /*055c*/ 	.word	0x00000230
        /*0560*/ 	.short	0x0100
        /*0562*/ 	.byte	0x04
	.zero		1


	//   ....[68]....
        /*0564*/ 	.word	0x00000ed0
        /*0568*/ 	.word	0x000000ff
        /*056c*/ 	.word	0x00000218
        /*0570*/ 	.short	0x0100
        /*0572*/ 	.byte	0x04
	.zero		1


	//   ....[69]....
        /*0574*/ 	.word	0x00000ee0
        /*0578*/ 	.word	0x000000ff
        /*057c*/ 	.word	0x00000238
        /*0580*/ 	.short	0x0100
        /*0582*/ 	.byte	0x04
	.zero		1


	//   ....[70]....
        /*0584*/ 	.word	0x00000ef0
        /*0588*/ 	.word	0x000000ff
        /*058c*/ 	.word	0x00000220
        /*0590*/ 	.short	0x0100
        /*0592*/ 	.byte	0x04
	.zero		1


	//   ....[71]....
        /*0594*/ 	.word	0x00000f00
        /*0598*/ 	.word	0x000000ff
        /*059c*/ 	.word	0x00000240
        /*05a0*/ 	.short	0x0100
        /*05a2*/ 	.byte	0x04
	.zero		1


	//   ....[72]....
        /*05a4*/ 	.word	0x00000f10
        /*05a8*/ 	.word	0x000000ff
        /*05ac*/ 	.word	0x00000228
        /*05b0*/ 	.short	0x0100
        /*05b2*/ 	.byte	0x04
	.zero		1


	//   ....[73]....
        /*05b4*/ 	.word	0x00000f20
        /*05b8*/ 	.word	0x000000ff
        /*05bc*/ 	.word	0x00000248
        /*05c0*/ 	.short	0x0100
        /*05c2*/ 	.byte	0x04
	.zero		1


	//   ....[74]....
        /*05c4*/ 	.word	0x00001010
        /*05c8*/ 	.word	0x000000ff
        /*05cc*/ 	.word	0x00000250
        /*05d0*/ 	.short	0x0100
        /*05d2*/ 	.byte	0x04
	.zero		1


	//   ....[75]....
        /*05d4*/ 	.word	0x00001020
        /*05d8*/ 	.word	0x000000ff
        /*05dc*/ 	.word	0x00000260
        /*05e0*/ 	.short	0x0100
        /*05e2*/ 	.byte	0x04
	.zero		1


	//   ....[76]....
        /*05e4*/ 	.word	0x00001030
        /*05e8*/ 	.word	0x000000ff
        /*05ec*/ 	.word	0x00000258
        /*05f0*/ 	.short	0x0100
        /*05f2*/ 	.byte	0x04
	.zero		1


	//   ....[77]....
        /*05f4*/ 	.word	0x00001040
        /*05f8*/ 	.word	0x000000ff
        /*05fc*/ 	.word	0x00000268
        /*0600*/ 	.short	0x0100
        /*0602*/ 	.byte	0x04
	.zero		1


	//   ....[78]....
        /*0604*/ 	.word	0x00001140
        /*0608*/ 	.word	0x000000ff
        /*060c*/ 	.word	0x00000270
        /*0610*/ 	.short	0x0100
        /*0612*/ 	.byte	0x06
	.zero		1


	//   ....[79]....
        /*0614*/ 	.word	0x00001d60
        /*0618*/ 	.word	0x00000000
        /*061c*/ 	.word	0x00000260
        /*0620*/ 	.short	0x010a
        /*0622*/ 	.byte	0xff
	.zero		1


	//   ....[80]....
        /*0624*/ 	.word	0x00001d90
        /*0628*/ 	.word	0x00000000
        /*062c*/ 	.word	0x00000250
        /*0630*/ 	.short	0x0101
        /*0632*/ 	.byte	0xff
	.zero		1


	//   ....[81]....
        /*0634*/ 	.word	0x00001e50
        /*0638*/ 	.word	0x000000ff
        /*063c*/ 	.word	0x000000d0
        /*0640*/ 	.short	0x010a
        /*0642*/ 	.byte	0x04
	.zero		1


	//   ....[82]....
        /*0644*/ 	.word	0x00001f10
        /*0648*/ 	.word	0x000000ff
        /*064c*/ 	.word	0x000000d0
        /*0650*/ 	.short	0x010a
        /*0652*/ 	.byte	0x21
	.zero		1


	//   ....[83]....
        /*0654*/ 	.word	0x000020e0
        /*0658*/ 	.word	0x000000ff
        /*065c*/ 	.word	0x000000d0
        /*0660*/ 	.short	0x010a
        /*0662*/ 	.byte	0x07
	.zero		1


	//   ....[84]....
        /*0664*/ 	.word	0x000021e0
        /*0668*/ 	.word	0x000000ff
        /*066c*/ 	.word	0x000001e8
        /*0670*/ 	.short	0x0101
        /*0672*/ 	.byte	0x06
	.zero		1


	//   ....[85]....
        /*0674*/ 	.word	0x00002200
        /*0678*/ 	.word	0x000000ff
        /*067c*/ 	.word	0x000000d0
        /*0680*/ 	.short	0x010a
        /*0682*/ 	.byte	0x04
	.zero		1


	//   ....[86]....
        /*0684*/ 	.word	0x00002280
        /*0688*/ 	.word	0x000000ff
        /*068c*/ 	.word	0x000000d0
        /*0690*/ 	.short	0x010a
        /*0692*/ 	.byte	0x11
	.zero		1


	//   ....[87]....
        /*0694*/ 	.word	0x00002410
        /*0698*/ 	.word	0x000000ff
        /*069c*/ 	.word	0x000000d0
        /*06a0*/ 	.short	0x010a
        /*06a2*/ 	.byte	0x08
	.zero		1


	//   ....[88]....
        /*06a4*/ 	.word	0x00002580
        /*06a8*/ 	.word	0x00000003
        /*06ac*/ 	.word	0x000001f0
        /*06b0*/ 	.short	0x010a
        /*06b2*/ 	.byte	0xff
	.zero		1


	//   ....[89]....
        /*06b4*/ 	.word	0x000026d0
        /*06b8*/ 	.word	0x00000000
        /*06bc*/ 	.word	0x00000000
        /*06c0*/ 	.short	0x0101
        /*06c2*/ 	.byte	0xff
	.zero		1


	//   ....[90]....
        /*06c4*/ 	.word	0x00002c80
        /*06c8*/ 	.word	0x000000ff
        /*06cc*/ 	.word	0x00000000
        /*06d0*/ 	.short	0x010a
        /*06d2*/ 	.byte	0x04
	.zero		1


	//   ....[91]....
        /*06d4*/ 	.word	0x00002d10
        /*06d8*/ 	.word	0x000000ff
        /*06dc*/ 	.word	0x00000000
        /*06e0*/ 	.short	0x010a
        /*06e2*/ 	.byte	0x05
	.zero		1


	//   ....[92]....
        /*06e4*/ 	.word	0x00002da0
        /*06e8*/ 	.word	0x000000ff
        /*06ec*/ 	.word	0x00000000
        /*06f0*/ 	.short	0x010a
        /*06f2*/ 	.byte	0x05
	.zero		1


	//   ....[93]....
        /*06f4*/ 	.word	0x00002e30
        /*06f8*/ 	.word	0x000000ff
        /*06fc*/ 	.word	0x00000000
        /*0700*/ 	.short	0x010a
        /*0702*/ 	.byte	0x05
	.zero		1


	//   ....[94]....
        /*0704*/ 	.word	0x00002ec0
        /*0708*/ 	.word	0x000000ff
        /*070c*/ 	.word	0x00000000
        /*0710*/ 	.short	0x010a
        /*0712*/ 	.byte	0x05
	.zero		1


	//   ....[95]....
        /*0714*/ 	.word	0x00002f50
        /*0718*/ 	.word	0x000000ff
        /*071c*/ 	.word	0x00000000
        /*0720*/ 	.short	0x010a
        /*0722*/ 	.byte	0x05
	.zero		1


	//   ....[96]....
        /*0724*/ 	.word	0x00002fe0
        /*0728*/ 	.word	0x000000ff
        /*072c*/ 	.word	0x00000000
        /*0730*/ 	.short	0x010a
        /*0732*/ 	.byte	0x05
	.zero		1


	//   ....[97]....
        /*0734*/ 	.word	0x00003070
        /*0738*/ 	.word	0x000000ff
        /*073c*/ 	.word	0x00000000
        /*0740*/ 	.short	0x010a
        /*0742*/ 	.byte	0x05
	.zero		1


	//   ....[98]....
        /*0744*/ 	.word	0x00003100
        /*0748*/ 	.word	0x000000ff
        /*074c*/ 	.word	0x00000000
        /*0750*/ 	.short	0x010a
        /*0752*/ 	.byte	0x05
	.zero		1


	//   ....[99]....
        /*0754*/ 	.word	0x00003190
        /*0758*/ 	.word	0x000000ff
        /*075c*/ 	.word	0x00000000
        /*0760*/ 	.short	0x010a
        /*0762*/ 	.byte	0x05
	.zero		1


	//   ....[100]....
        /*0764*/ 	.word	0x00003220
        /*0768*/ 	.word	0x000000ff
        /*076c*/ 	.word	0x00000000
        /*0770*/ 	.short	0x010a
        /*0772*/ 	.byte	0x05
	.zero		1


	//   ....[101]....
        /*0774*/ 	.word	0x000032b0
        /*0778*/ 	.word	0x000000ff
        /*077c*/ 	.word	0x00000000
        /*0780*/ 	.short	0x010a
        /*0782*/ 	.byte	0x05
	.zero		1


	//   ....[102]....
        /*0784*/ 	.word	0x00003340
        /*0788*/ 	.word	0x000000ff
        /*078c*/ 	.word	0x00000000
        /*0790*/ 	.short	0x010a
        /*0792*/ 	.byte	0x05
	.zero		1


	//   ....[103]....
        /*0794*/ 	.word	0x000033d0
        /*0798*/ 	.word	0x000000ff
        /*079c*/ 	.word	0x00000000
        /*07a0*/ 	.short	0x010a
        /*07a2*/ 	.byte	0x05
	.zero		1


	//   ....[104]....
        /*07a4*/ 	.word	0x00003460
        /*07a8*/ 	.word	0x000000ff
        /*07ac*/ 	.word	0x00000000
        /*07b0*/ 	.short	0x010a
        /*07b2*/ 	.byte	0x05
	.zero		1


	//   ....[105]....
        /*07b4*/ 	.word	0x000034f0
        /*07b8*/ 	.word	0x000000ff
        /*07bc*/ 	.word	0x00000000
        /*07c0*/ 	.short	0x010a
        /*07c2*/ 	.byte	0x05
	.zero		1


	//   ....[106]....
        /*07c4*/ 	.word	0x00003580
        /*07c8*/ 	.word	0x000000ff
        /*07cc*/ 	.word	0x00000000
        /*07d0*/ 	.short	0x010a
        /*07d2*/ 	.byte	0x05
	.zero		1


	//   ....[107]....
        /*07d4*/ 	.word	0x00003610
        /*07d8*/ 	.word	0x000000ff
        /*07dc*/ 	.word	0x00000000
        /*07e0*/ 	.short	0x010a
        /*07e2*/ 	.byte	0x05
	.zero		1


	//   ....[108]....
        /*07e4*/ 	.word	0x000036a0
        /*07e8*/ 	.word	0x000000ff
        /*07ec*/ 	.word	0x00000000
        /*07f0*/ 	.short	0x010a
        /*07f2*/ 	.byte	0x05
	.zero		1


	//   ....[109]....
        /*07f4*/ 	.word	0x00003730
        /*07f8*/ 	.word	0x000000ff
        /*07fc*/ 	.word	0x00000000
        /*0800*/ 	.short	0x010a
        /*0802*/ 	.byte	0x05
	.zero		1


	//   ....[110]....
        /*0804*/ 	.word	0x000037c0
        /*0808*/ 	.word	0x000000ff
        /*080c*/ 	.word	0x00000000
        /*0810*/ 	.short	0x010a
        /*0812*/ 	.byte	0x05
	.zero		1


	//   ....[111]....
        /*0814*/ 	.word	0x00003850
        /*0818*/ 	.word	0x000000ff
        /*081c*/ 	.word	0x00000000
        /*0820*/ 	.short	0x010a
        /*0822*/ 	.byte	0x05
	.zero		1


	//   ....[112]....
        /*0824*/ 	.word	0x000038e0
        /*0828*/ 	.word	0x000000ff
        /*082c*/ 	.word	0x00000000
        /*0830*/ 	.short	0x010a
        /*0832*/ 	.byte	0x05
	.zero		1


	//   ....[113]....
        /*0834*/ 	.word	0x00003970
        /*0838*/ 	.word	0x000000ff
        /*083c*/ 	.word	0x00000000
        /*0840*/ 	.short	0x010a
        /*0842*/ 	.byte	0x05
	.zero		1


	//   ....[114]....
        /*0844*/ 	.word	0x00003a00
        /*0848*/ 	.word	0x000000ff
        /*084c*/ 	.word	0x00000000
        /*0850*/ 	.short	0x010a
        /*0852*/ 	.byte	0x05
	.zero		1


	//   ....[115]....
        /*0854*/ 	.word	0x00003aa0
        /*0858*/ 	.word	0x00000000
        /*085c*/ 	.word	0x00000000
        /*0860*/ 	.short	0x010a
        /*0862*/ 	.byte	0xff
	.zero		1


	//   ....[116]....
        /*0864*/ 	.word	0x00003bc0
        /*0868*/ 	.word	0x00000002
        /*086c*/ 	.word	0x00000250
        /*0870*/ 	.short	0x010a
        /*0872*/ 	.byte	0xff
	.zero		1


	//   ....[117]....
        /*0874*/ 	.word	0x00003c30
        /*0878*/ 	.word	0x00000002
        /*087c*/ 	.word	0x00000000
        /*0880*/ 	.short	0x0101
        /*0882*/ 	.byte	0xff
	.zero		1


	//   ....[118]....
        /*0884*/ 	.word	0x00003c50
        /*0888*/ 	.word	0x000000ff
        /*088c*/ 	.word	0x00000200
        /*0890*/ 	.short	0x010a
        /*0892*/ 	.byte	0x04
	.zero		1


	//   ....[119]....
        /*0894*/ 	.word	0x00003d70
        /*0898*/ 	.word	0x00000002
        /*089c*/ 	.word	0x000001f0
        /*08a0*/ 	.short	0x010a
        /*08a2*/ 	.byte	0xff
	.zero		1


	//   ....[120]....
        /*08a4*/ 	.word	0x00003e70
        /*08a8*/ 	.word	0x00000002
        /*08ac*/ 	.word	0x00000000
        /*08b0*/ 	.short	0x0101
        /*08b2*/ 	.byte	0xff
	.zero		1


	//   ....[121]....
        /*08b4*/ 	.word	0x00003f00
        /*08b8*/ 	.word	0x000000ff
        /*08bc*/ 	.word	0x00000200
        /*08c0*/ 	.short	0x0106
        /*08c2*/ 	.byte	0x04
	.zero		1


	//   ....[122]....
        /*08c4*/ 	.word	0x00003f20
        /*08c8*/ 	.word	0x000000ff
        /*08cc*/ 	.word	0x00000200
        /*08d0*/ 	.short	0x010a
        /*08d2*/ 	.byte	0x04
	.zero		1


	//   ....[123]....
        /*08d4*/ 	.word	0x00003fb0
        /*08d8*/ 	.word	0x000000ff
        /*08dc*/ 	.word	0x00000200
        /*08e0*/ 	.short	0x0106
        /*08e2*/ 	.byte	0x07
	.zero		1


	//   ....[124]....
        /*08e4*/ 	.word	0x00003ff0
        /*08e8*/ 	.word	0x00000000
        /*08ec*/ 	.word	0x00000200
        /*08f0*/ 	.short	0x010a
        /*08f2*/ 	.byte	0xff
	.zero		1


	//   ....[125]....
        /*08f4*/ 	.word	0x00004230
        /*08f8*/ 	.word	0x000000ff
        /*08fc*/ 	.word	0x00000008
        /*0900*/ 	.short	0x010a
        /*0902*/ 	.byte	0x05
	.zero		1


	//   ....[126]....
        /*0904*/ 	.word	0x00004250
        /*0908*/ 	.word	0x000000ff
        /*090c*/ 	.word	0x00000008
        /*0910*/ 	.short	0x010a
        /*0912*/ 	.byte	0x05
	.zero		1


	//   ....[127]....
        /*0914*/ 	.word	0x000043e0
        /*0918*/ 	.word	0x000000ff
        /*091c*/ 	.word	0x00000008
        /*0920*/ 	.short	0x010a
        /*0922*/ 	.byte	0x05
	.zero		1


	//   ....[128]....
        /*0924*/ 	.word	0x00004400
        /*0928*/ 	.word	0x000000ff
        /*092c*/ 	.word	0x00000008
        /*0930*/ 	.short	0x010a
        /*0932*/ 	.byte	0x05
	.zero		1


	//   ....[129]....
        /*0934*/ 	.word	0x000044c0
        /*0938*/ 	.word	0x000000ff
        /*093c*/ 	.word	0x00000000
        /*0940*/ 	.short	0x0101
        /*0942*/ 	.byte	0x04
	.zero		1


	//   ....[130]....
        /*0944*/ 	.word	0x000047c0
        /*0948*/ 	.word	0x00000000
        /*094c*/ 	.word	0x000001f0
        /*0950*/ 	.short	0x010a
        /*0952*/ 	.byte	0xff
	.zero		1


	//   ....[131]....
        /*0954*/ 	.word	0x00004880
        /*0958*/ 	.word	0x00000000
        /*095c*/ 	.word	0x00000000
        /*0960*/ 	.short	0x0101
        /*0962*/ 	.byte	0xff
	.zero		1


	//   ....[132]....
        /*0964*/ 	.word	0x00004940
        /*0968*/ 	.word	0x000000ff
        /*096c*/ 	.word	0x00000000
        /*0970*/ 	.short	0x010a
        /*0972*/ 	.byte	0x04
	.zero		1


	//   ....[133]....
        /*0974*/ 	.word	0x00004950
        /*0978*/ 	.word	0x000000ff
        /*097c*/ 	.word	0x00000230
        /*0980*/ 	.short	0x010a
        /*0982*/ 	.byte	0x17
	.zero		1


	//   ....[134]....
        /*0984*/ 	.word	0x00004a00
        /*0988*/ 	.word	0x000000ff
        /*098c*/ 	.word	0x00000000
        /*0990*/ 	.short	0x010a
        /*0992*/ 	.byte	0x05
	.zero		1


	//   ....[135]....
        /*0994*/ 	.word	0x00004b40
        /*0998*/ 	.word	0x000000ff
        /*099c*/ 	.word	0x00000000
        /*09a0*/ 	.short	0x010a
        /*09a2*/ 	.byte	0x04
	.zero		1


	//   ....[136]....
        /*09a4*/ 	.word	0x00004d90
        /*09a8*/ 	.word	0x000000ff
        /*09ac*/ 	.word	0x00000000
        /*09b0*/ 	.short	0x010a
        /*09b2*/ 	.byte	0x04
	.zero		1


	//   ....[137]....
        /*09b4*/ 	.word	0x00004e20
        /*09b8*/ 	.word	0x000000ff
        /*09bc*/ 	.word	0x00000000
        /*09c0*/ 	.short	0x010a
        /*09c2*/ 	.byte	0x05
	.zero		1


	//   ....[138]....
        /*09c4*/ 	.word	0x00004eb0
        /*09c8*/ 	.word	0x000000ff
        /*09cc*/ 	.word	0x00000000
        /*09d0*/ 	.short	0x010a
        /*09d2*/ 	.byte	0x05
	.zero		1


	//   ....[139]....
        /*09d4*/ 	.word	0x00004f50
        /*09d8*/ 	.word	0x00000000
        /*09dc*/ 	.word	0x00000000
        /*09e0*/ 	.short	0x010a
        /*09e2*/ 	.byte	0xff
	.zero		1


	//   ....[140]....
        /*09e4*/ 	.word	0x00004f90
        /*09e8*/ 	.word	0x00000000
        /*09ec*/ 	.word	0x00000000
        /*09f0*/ 	.short	0x010a
        /*09f2*/ 	.byte	0xff
	.zero		1


	//   ....[141]....
        /*09f4*/ 	.word	0x00005000
        /*09f8*/ 	.word	0x000000ff
        /*09fc*/ 	.word	0x00000000
        /*0a00*/ 	.short	0x0101
        /*0a02*/ 	.byte	0x04
	.zero		1


	//   ....[142]....
        /*0a04*/ 	.word	0x00005040
        /*0a08*/ 	.word	0x000000ff
        /*0a0c*/ 	.word	0x00000270
        /*0a10*/ 	.short	0x010a
        /*0a12*/ 	.byte	0x11
	.zero		1


	//   ....[143]....
        /*0a14*/ 	.word	0x00005090
        /*0a18*/ 	.word	0x000000ff
        /*0a1c*/ 	.word	0x00000000
        /*0a20*/ 	.short	0x0101
        /*0a22*/ 	.byte	0x04
	.zero		1


	//   ....[144]....
        /*0a24*/ 	.word	0x00005570
        /*0a28*/ 	.word	0x00000008
        /*0a2c*/ 	.word	0x000001f0
        /*0a30*/ 	.short	0x010a
        /*0a32*/ 	.byte	0xff
	.zero		1


	//   ....[145]....
        /*0a34*/ 	.word	0x000056e0
        /*0a38*/ 	.word	0x00000000
        /*0a3c*/ 	.word	0x00000000
        /*0a40*/ 	.short	0x0101
        /*0a42*/ 	.byte	0xff
	.zero		1


	//   ....[146]....
        /*0a44*/ 	.word	0x00005bc0
        /*0a48*/ 	.word	0x000000ff
        /*0a4c*/ 	.word	0x000001e8
        /*0a50*/ 	.short	0x010a
        /*0a52*/ 	.byte	0x15
	.zero		1


	//   ....[147]....
        /*0a54*/ 	.word	0x00005d50
        /*0a58*/ 	.word	0x000000ff
        /*0a5c*/ 	.word	0x000001c0
        /*0a60*/ 	.short	0x010a
        /*0a62*/ 	.byte	0x15
	.zero		1


	//   ....[148]....
        /*0a64*/ 	.word	0x00005f20
        /*0a68*/ 	.word	0x000000ff
        /*0a6c*/ 	.word	0x000001a0
        /*0a70*/ 	.short	0x010b
        /*0a72*/ 	.byte	0x15
	.zero		1


	//   ....[149]....
        /*0a74*/ 	.word	0x00005f40
        /*0a78*/ 	.word	0x000000ff
        /*0a7c*/ 	.word	0x00000000
        /*0a80*/ 	.short	0x0101
        /*0a82*/ 	.byte	0x04
	.zero		1


	//   ....[150]....
        /*0a84*/ 	.word	0x00005f50
        /*0a88*/ 	.word	0x000000ff
        /*0a8c*/ 	.word	0x000001c8
        /*0a90*/ 	.short	0x010a
        /*0a92*/ 	.byte	0x15
	.zero		1


	//   ....[151]....
        /*0a94*/ 	.word	0x00006100
        /*0a98*/ 	.word	0x000000ff
        /*0a9c*/ 	.word	0x000001a8
        /*0aa0*/ 	.short	0x010b
        /*0aa2*/ 	.byte	0x15
	.zero		1


	//   ....[152]....
        /*0aa4*/ 	.word	0x00006120
        /*0aa8*/ 	.word	0x000000ff
        /*0aac*/ 	.word	0x00000000
        /*0ab0*/ 	.short	0x0101
        /*0ab2*/ 	.byte	0x04
	.zero		1


	//   ....[153]....
        /*0ab4*/ 	.word	0x00006130
        /*0ab8*/ 	.word	0x000000ff
        /*0abc*/ 	.word	0x000001d0
        /*0ac0*/ 	.short	0x010a
        /*0ac2*/ 	.byte	0x15
	.zero		1


	//   ....[154]....
        /*0ac4*/ 	.word	0x00006300
        /*0ac8*/ 	.word	0x000000ff
        /*0acc*/ 	.word	0x000001b0
        /*0ad0*/ 	.short	0x010b
        /*0ad2*/ 	.byte	0x15
	.zero		1


	//   ....[155]....
        /*0ad4*/ 	.word	0x00006320
        /*0ad8*/ 	.word	0x000000ff
        /*0adc*/ 	.word	0x00000000
        /*0ae0*/ 	.short	0x0101
        /*0ae2*/ 	.byte	0x04
	.zero		1


	//   ....[156]....
        /*0ae4*/ 	.word	0x00006330
        /*0ae8*/ 	.word	0x000000ff
        /*0aec*/ 	.word	0x000001d8
        /*0af0*/ 	.short	0x010a
        /*0af2*/ 	.byte	0x15
	.zero		1


	//   ....[157]....
        /*0af4*/ 	.word	0x00006580
        /*0af8*/ 	.word	0x000000ff
        /*0afc*/ 	.word	0x000001b8
        /*0b00*/ 	.short	0x010b
        /*0b02*/ 	.byte	0x15
	.zero		1


	//   ....[158]....
        /*0b04*/ 	.word	0x00006590
        /*0b08*/ 	.word	0x000000ff
        /*0b0c*/ 	.word	0x00000000
        /*0b10*/ 	.short	0x0101
        /*0b12*/ 	.byte	0x34
	.zero		1


	//   ....[159]....
        /*0b14*/ 	.word	0x000065c0
        /*0b18*/ 	.word	0x000000ff
        /*0b1c*/ 	.word	0x000001c0
        /*0b20*/ 	.short	0x010a
        /*0b22*/ 	.byte	0x15
	.zero		1


	//   ....[160]....
        /*0b24*/ 	.word	0x000065e0
        /*0b28*/ 	.word	0x000000ff
        /*0b2c*/ 	.word	0x000001c8
        /*0b30*/ 	.short	0x010a
        /*0b32*/ 	.byte	0x15
	.zero		1


	//   ....[161]....
        /*0b34*/ 	.word	0x00006600
        /*0b38*/ 	.word	0x000000ff
        /*0b3c*/ 	.word	0x000001d0
        /*0b40*/ 	.short	0x010a
        /*0b42*/ 	.byte	0x15
	.zero		1


	//   ....[162]....
        /*0b44*/ 	.word	0x00006640
        /*0b48*/ 	.word	0x00000000
        /*0b4c*/ 	.word	0x000001d8
        /*0b50*/ 	.short	0x010a
        /*0b52*/ 	.byte	0xff
	.zero		1


	//   ....[163]....
        /*0b54*/ 	.word	0x00006980
        /*0b58*/ 	.word	0x00000003
        /*0b5c*/ 	.word	0x000001f0
        /*0b60*/ 	.short	0x010a
        /*0b62*/ 	.byte	0xff
	.zero		1


	//   ....[164]....
        /*0b64*/ 	.word	0x00006b00
        /*0b68*/ 	.word	0x00000000
        /*0b6c*/ 	.word	0x00000000
        /*0b70*/ 	.short	0x0101
        /*0b72*/ 	.byte	0xff
	.zero		1


	//   ....[165]....
        /*0b74*/ 	.word	0x00007640
        /*0b78*/ 	.word	0x000000ff
        /*0b7c*/ 	.word	0x000001a0
        /*0b80*/ 	.short	0x010a
        /*0b82*/ 	.byte	0x2b
	.zero		1


	//   ....[166]....
        /*0b84*/ 	.word	0x00007680
        /*0b88*/ 	.word	0x00000035
        /*0b8c*/ 	.word	0x00000210
        /*0b90*/ 	.short	0x010a
        /*0b92*/ 	.byte	0xff
	.zero		1


	//   ....[167]....
        /*0b94*/ 	.word	0x00007790
        /*0b98*/ 	.word	0x000000ff
        /*0b9c*/ 	.word	0x000001a0
        /*0ba0*/ 	.short	0x010a
        /*0ba2*/ 	.byte	0x2b
	.zero		1


	//   ....[168]....
        /*0ba4*/ 	.word	0x00007860
        /*0ba8*/ 	.word	0x00000035
        /*0bac*/ 	.word	0x00000210
        /*0bb0*/ 	.short	0x010a
        /*0bb2*/ 	.byte	0xff
	.zero		1


	//   ....[169]....
        /*0bb4*/ 	.word	0x00008020
        /*0bb8*/ 	.word	0x00000000
        /*0bbc*/ 	.word	0x00000000
        /*0bc0*/ 	.short	0x0101
        /*0bc2*/ 	.byte	0xff
	.zero		1


	//   ....[170]....
        /*0bc4*/ 	.word	0x00008030
        /*0bc8*/ 	.word	0x00000002
        /*0bcc*/ 	.word	0x000001a0
        /*0bd0*/ 	.short	0x010a
        /*0bd2*/ 	.byte	0xff
	.zero		1


	//   ....[171]....
        /*0bd4*/ 	.word	0x000080f0
        /*0bd8*/ 	.word	0x00000002
        /*0bdc*/ 	.word	0x000001a0
        /*0be0*/ 	.short	0x010a
        /*0be2*/ 	.byte	0xff
	.zero		1


	//   ....[172]....
        /*0be4*/ 	.word	0x000088f0
        /*0be8*/ 	.word	0x00000000
        /*0bec*/ 	.word	0x00000000
        /*0bf0*/ 	.short	0x0101
        /*0bf2*/ 	.byte	0xff
	.zero		1


	//   ....[173]....
        /*0bf4*/ 	.word	0x00008910
        /*0bf8*/ 	.word	0x00000002
        /*0bfc*/ 	.word	0x000001a0
        /*0c00*/ 	.short	0x010a
        /*0c02*/ 	.byte	0xff
	.zero		1


	//   ....[174]....
        /*0c04*/ 	.word	0x000089c0
        /*0c08*/ 	.word	0x00000002
        /*0c0c*/ 	.word	0x000001a0
        /*0c10*/ 	.short	0x010a
        /*0c12*/ 	.byte	0xff
	.zero		1


	//   ....[175]....
        /*0c14*/ 	.word	0x000091c0
        /*0c18*/ 	.word	0x00000000
        /*0c1c*/ 	.word	0x00000000
        /*0c20*/ 	.short	0x0101
        /*0c22*/ 	.byte	0xff
	.zero		1


	//   ....[176]....
        /*0c24*/ 	.word	0x000091e0
        /*0c28*/ 	.word	0x00000003
        /*0c2c*/ 	.word	0x000001a0
        /*0c30*/ 	.short	0x010a
        /*0c32*/ 	.byte	0xff
	.zero		1


	//   ....[177]....
        /*0c34*/ 	.word	0x00009290
        /*0c38*/ 	.word	0x00000003
        /*0c3c*/ 	.word	0x000001a0
        /*0c40*/ 	.short	0x010a
        /*0c42*/ 	.byte	0xff
	.zero		1


	//   ....[178]....
        /*0c44*/ 	.word	0x000095a0
        /*0c48*/ 	.word	0x00000035
        /*0c4c*/ 	.word	0x00000000
        /*0c50*/ 	.short	0x0101
        /*0c52*/ 	.byte	0xff
	.zero		1


	//   ....[179]....
        /*0c54*/ 	.word	0x00009ae0
        /*0c58*/ 	.word	0x00000000
        /*0c5c*/ 	.word	0x00000000
        /*0c60*/ 	.short	0x0101
        /*0c62*/ 	.byte	0xff
	.zero		1


	//   ....[180]....
        /*0c64*/ 	.word	0x00009d70
        /*0c68*/ 	.word	0x000000ff
        /*0c6c*/ 	.word	0x00000000
        /*0c70*/ 	.short	0x0101
        /*0c72*/ 	.byte	0x04
	.zero		1


	//   ....[181]....
        /*0c74*/ 	.word	0x00009d90
        /*0c78*/ 	.word	0x00000000
        /*0c7c*/ 	.word	0x00000260
        /*0c80*/ 	.short	0x010a
        /*0c82*/ 	.byte	0xff
	.zero		1


	//   ....[182]....
        /*0c84*/ 	.word	0x00009df0
        /*0c88*/ 	.word	0x00000000
        /*0c8c*/ 	.word	0x000000d0
        /*0c90*/ 	.short	0x010a
        /*0c92*/ 	.byte	0xff
	.zero		1


	//   ....[183]....
        /*0c94*/ 	.word	0x00009e50
        /*0c98*/ 	.word	0x00000000
        /*0c9c*/ 	.word	0x000000d0
        /*0ca0*/ 	.short	0x010a
        /*0ca2*/ 	.byte	0xff
	.zero		1


	//   ....[184]....
        /*0ca4*/ 	.word	0x00009ea0
        /*0ca8*/ 	.word	0x00000003
        /*0cac*/ 	.word	0x000001f0
        /*0cb0*/ 	.short	0x010a
        /*0cb2*/ 	.byte	0xff
	.zero		1


	//   ....[185]....
        /*0cb4*/ 	.word	0x00009f00
        /*0cb8*/ 	.word	0x00000000
        /*0cbc*/ 	.word	0x00000000
        /*0cc0*/ 	.short	0x010a
        /*0cc2*/ 	.byte	0xff
	.zero		1


	//   ....[186]....
        /*0cc4*/ 	.word	0x00009f60
        /*0cc8*/ 	.word	0x00000000
        /*0ccc*/ 	.word	0x00000000
        /*0cd0*/ 	.short	0x010a
        /*0cd2*/ 	.byte	0xff
	.zero		1


	//   ....[187]....
        /*0cd4*/ 	.word	0x00009fc0
        /*0cd8*/ 	.word	0x00000000
        /*0cdc*/ 	.word	0x00000000
        /*0ce0*/ 	.short	0x010a
        /*0ce2*/ 	.byte	0xff
	.zero		1


	//   ....[188]....
        /*0ce4*/ 	.word	0x0000a020
        /*0ce8*/ 	.word	0x00000000
        /*0cec*/ 	.word	0x00000000
        /*0cf0*/ 	.short	0x010a
        /*0cf2*/ 	.byte	0xff
	.zero		1


	//   ....[189]....
        /*0cf4*/ 	.word	0x0000a080
        /*0cf8*/ 	.word	0x00000000
        /*0cfc*/ 	.word	0x00000000
        /*0d00*/ 	.short	0x010a
        /*0d02*/ 	.byte	0xff
	.zero		1


	//   ....[190]....
        /*0d04*/ 	.word	0x0000a0e0
        /*0d08*/ 	.word	0x00000000
        /*0d0c*/ 	.word	0x00000000
        /*0d10*/ 	.short	0x010a
        /*0d12*/ 	.byte	0xff
	.zero		1


	//   ....[191]....
        /*0d14*/ 	.word	0x0000a140
        /*0d18*/ 	.word	0x00000000
        /*0d1c*/ 	.word	0x00000000
        /*0d20*/ 	.short	0x010a
        /*0d22*/ 	.byte	0xff
	.zero		1


	//   ....[192]....
        /*0d24*/ 	.word	0x0000a1a0
        /*0d28*/ 	.word	0x00000000
        /*0d2c*/ 	.word	0x00000000
        /*0d30*/ 	.short	0x010a
        /*0d32*/ 	.byte	0xff
	.zero		1


	//   ....[193]....
        /*0d34*/ 	.word	0x0000a200
        /*0d38*/ 	.word	0x00000000
        /*0d3c*/ 	.word	0x00000000
        /*0d40*/ 	.short	0x010a
        /*0d42*/ 	.byte	0xff
	.zero		1


	//   ....[194]....
        /*0d44*/ 	.word	0x0000a260
        /*0d48*/ 	.word	0x00000000
        /*0d4c*/ 	.word	0x00000000
        /*0d50*/ 	.short	0x010a
        /*0d52*/ 	.byte	0xff
	.zero		1


	//   ....[195]....
        /*0d54*/ 	.word	0x0000a2c0
        /*0d58*/ 	.word	0x00000000
        /*0d5c*/ 	.word	0x00000000
        /*0d60*/ 	.short	0x010a
        /*0d62*/ 	.byte	0xff
	.zero		1


	//   ....[196]....
        /*0d64*/ 	.word	0x0000a320
        /*0d68*/ 	.word	0x00000000
        /*0d6c*/ 	.word	0x00000000
        /*0d70*/ 	.short	0x010a
        /*0d72*/ 	.byte	0xff
	.zero		1


	//   ....[197]....
        /*0d74*/ 	.word	0x0000a380
        /*0d78*/ 	.word	0x00000000
        /*0d7c*/ 	.word	0x00000000
        /*0d80*/ 	.short	0x010a
        /*0d82*/ 	.byte	0xff
	.zero		1


	//   ....[198]....
        /*0d84*/ 	.word	0x0000a3e0
        /*0d88*/ 	.word	0x00000000
        /*0d8c*/ 	.word	0x00000000
        /*0d90*/ 	.short	0x010a
        /*0d92*/ 	.byte	0xff
	.zero		1


	//   ....[199]....
        /*0d94*/ 	.word	0x0000a440
        /*0d98*/ 	.word	0x00000000
        /*0d9c*/ 	.word	0x00000000
        /*0da0*/ 	.short	0x010a
        /*0da2*/ 	.byte	0xff
	.zero		1


	//   ....[200]....
        /*0da4*/ 	.word	0x0000a4a0
        /*0da8*/ 	.word	0x00000000
        /*0dac*/ 	.word	0x00000000
        /*0db0*/ 	.short	0x010a
        /*0db2*/ 	.byte	0xff
	.zero		1


	//   ....[201]....
        /*0db4*/ 	.word	0x0000a500
        /*0db8*/ 	.word	0x00000000
        /*0dbc*/ 	.word	0x00000000
        /*0dc0*/ 	.short	0x010a
        /*0dc2*/ 	.byte	0xff
	.zero		1


	//   ....[202]....
        /*0dc4*/ 	.word	0x0000a560
        /*0dc8*/ 	.word	0x00000000
        /*0dcc*/ 	.word	0x00000000
        /*0dd0*/ 	.short	0x010a
        /*0dd2*/ 	.byte	0xff
	.zero		1


	//   ....[203]....
        /*0dd4*/ 	.word	0x0000a5c0
        /*0dd8*/ 	.word	0x00000000
        /*0ddc*/ 	.word	0x00000000
        /*0de0*/ 	.short	0x010a
        /*0de2*/ 	.byte	0xff
	.zero		1


	//   ....[204]....
        /*0de4*/ 	.word	0x0000a620
        /*0de8*/ 	.word	0x00000000
        /*0dec*/ 	.word	0x00000000
        /*0df0*/ 	.short	0x010a
        /*0df2*/ 	.byte	0xff
	.zero		1


	//   ....[205]....
        /*0df4*/ 	.word	0x0000a680
        /*0df8*/ 	.word	0x00000000
        /*0dfc*/ 	.word	0x00000000
        /*0e00*/ 	.short	0x010a
        /*0e02*/ 	.byte	0xff
	.zero		1


	//   ....[206]....
        /*0e04*/ 	.word	0x0000a6e0
        /*0e08*/ 	.word	0x00000000
        /*0e0c*/ 	.word	0x00000000
        /*0e10*/ 	.short	0x010a
        /*0e12*/ 	.byte	0xff
	.zero		1


	//   ....[207]....
        /*0e14*/ 	.word	0x0000a740
        /*0e18*/ 	.word	0x00000000
        /*0e1c*/ 	.word	0x00000000
        /*0e20*/ 	.short	0x010a
        /*0e22*/ 	.byte	0xff
	.zero		1


	//   ....[208]....
        /*0e24*/ 	.word	0x0000a7a0
        /*0e28*/ 	.word	0x00000000
        /*0e2c*/ 	.word	0x00000000
        /*0e30*/ 	.short	0x010a
        /*0e32*/ 	.byte	0xff
	.zero		1


	//   ....[209]....
        /*0e34*/ 	.word	0x0000a800
        /*0e38*/ 	.word	0x00000000
        /*0e3c*/ 	.word	0x00000000
        /*0e40*/ 	.short	0x010a
        /*0e42*/ 	.byte	0xff
	.zero		1


	//   ....[210]....
        /*0e44*/ 	.word	0x0000a850
        /*0e48*/ 	.word	0x00000002
        /*0e4c*/ 	.word	0x00000250
        /*0e50*/ 	.short	0x010a
        /*0e52*/ 	.byte	0xff
	.zero		1


	//   ....[211]....
        /*0e54*/ 	.word	0x0000a8b0
        /*0e58*/ 	.word	0x00000002
        /*0e5c*/ 	.word	0x00000200
        /*0e60*/ 	.short	0x010a
        /*0e62*/ 	.byte	0xff
	.zero		1


	//   ....[212]....
        /*0e64*/ 	.word	0x0000a900
        /*0e68*/ 	.word	0x00000002
        /*0e6c*/ 	.word	0x000001f0
        /*0e70*/ 	.short	0x010a
        /*0e72*/ 	.byte	0xff
	.zero		1


	//   ....[213]....
        /*0e74*/ 	.word	0x0000a960
        /*0e78*/ 	.word	0x00000000
        /*0e7c*/ 	.word	0x00000200
        /*0e80*/ 	.short	0x010a
        /*0e82*/ 	.byte	0xff
	.zero		1


	//   ....[214]....
        /*0e84*/ 	.word	0x0000a9c0
        /*0e88*/ 	.word	0x00000005
        /*0e8c*/ 	.word	0x00000008
        /*0e90*/ 	.short	0x010a
        /*0e92*/ 	.byte	0xff
	.zero		1


	//   ....[215]....
        /*0e94*/ 	.word	0x0000aaa0
        /*0e98*/ 	.word	0x00000000
        /*0e9c*/ 	.word	0x00000008
        /*0ea0*/ 	.short	0x010a
        /*0ea2*/ 	.byte	0xff
	.zero		1


	//   ....[216]....
        /*0ea4*/ 	.word	0x0000aaf0
        /*0ea8*/ 	.word	0x00000000
        /*0eac*/ 	.word	0x000001f0
        /*0eb0*/ 	.short	0x010a
        /*0eb2*/ 	.byte	0xff
	.zero		1


	//   ....[217]....
        /*0eb4*/ 	.word	0x0000ab50
        /*0eb8*/ 	.word	0x00000000
        /*0ebc*/ 	.word	0x00000230
        /*0ec0*/ 	.short	0x010a
        /*0ec2*/ 	.byte	0xff
	.zero		1


	//   ....[218]....
        /*0ec4*/ 	.word	0x0000abb0
        /*0ec8*/ 	.word	0x00000000
        /*0ecc*/ 	.word	0x00000000
        /*0ed0*/ 	.short	0x010a
        /*0ed2*/ 	.byte	0xff
	.zero		1


	//   ....[219]....
        /*0ed4*/ 	.word	0x0000ac10
        /*0ed8*/ 	.word	0x00000000
        /*0edc*/ 	.word	0x00000000
        /*0ee0*/ 	.short	0x010a
        /*0ee2*/ 	.byte	0xff
	.zero		1


	//   ....[220]....
        /*0ee4*/ 	.word	0x0000ac70
        /*0ee8*/ 	.word	0x00000000
        /*0eec*/ 	.word	0x00000000
        /*0ef0*/ 	.short	0x010a
        /*0ef2*/ 	.byte	0xff
	.zero		1


	//   ....[221]....
        /*0ef4*/ 	.word	0x0000acd0
        /*0ef8*/ 	.word	0x00000000
        /*0efc*/ 	.word	0x00000000
        /*0f00*/ 	.short	0x010a
        /*0f02*/ 	.byte	0xff
	.zero		1


	//   ....[222]....
        /*0f04*/ 	.word	0x0000ad30
        /*0f08*/ 	.word	0x00000000
        /*0f0c*/ 	.word	0x00000270
        /*0f10*/ 	.short	0x010a
        /*0f12*/ 	.byte	0xff
	.zero		1


	//   ....[223]....
        /*0f14*/ 	.word	0x0000ad80
        /*0f18*/ 	.word	0x00000008
        /*0f1c*/ 	.word	0x000001f0
        /*0f20*/ 	.short	0x010a
        /*0f22*/ 	.byte	0xff
	.zero		1


	//   ....[224]....
        /*0f24*/ 	.word	0x0000ade0
        /*0f28*/ 	.word	0x00000000
        /*0f2c*/ 	.word	0x000001e8
        /*0f30*/ 	.short	0x010a
        /*0f32*/ 	.byte	0xff
	.zero		1


	//   ....[225]....
        /*0f34*/ 	.word	0x0000ae40
        /*0f38*/ 	.word	0x00000000
        /*0f3c*/ 	.word	0x000001c0
        /*0f40*/ 	.short	0x010a
        /*0f42*/ 	.byte	0xff
	.zero		1


	//   ....[226]....
        /*0f44*/ 	.word	0x0000aea0
        /*0f48*/ 	.word	0x00000000
        /*0f4c*/ 	.word	0x000001c8
        /*0f50*/ 	.short	0x010a
        /*0f52*/ 	.byte	0xff
	.zero		1


	//   ....[227]....
        /*0f54*/ 	.word	0x0000af00
        /*0f58*/ 	.word	0x00000000
        /*0f5c*/ 	.word	0x000001d0
        /*0f60*/ 	.short	0x010a
        /*0f62*/ 	.byte	0xff
	.zero		1


	//   ....[228]....
        /*0f64*/ 	.word	0x0000af60
        /*0f68*/ 	.word	0x00000000
        /*0f6c*/ 	.word	0x000001d8
        /*0f70*/ 	.short	0x010a
        /*0f72*/ 	.byte	0xff
	.zero		1


	//   ....[229]....
        /*0f74*/ 	.word	0x0000afc0
        /*0f78*/ 	.word	0x00000000
        /*0f7c*/ 	.word	0x000001c0
        /*0f80*/ 	.short	0x010a
        /*0f82*/ 	.byte	0xff
	.zero		1


	//   ....[230]....
        /*0f84*/ 	.word	0x0000b020
        /*0f88*/ 	.word	0x00000000
        /*0f8c*/ 	.word	0x000001c8
        /*0f90*/ 	.short	0x010a
        /*0f92*/ 	.byte	0xff
	.zero		1


	//   ....[231]....
        /*0f94*/ 	.word	0x0000b080
        /*0f98*/ 	.word	0x00000000
        /*0f9c*/ 	.word	0x000001d0
        /*0fa0*/ 	.short	0x010a
        /*0fa2*/ 	.byte	0xff
	.zero		1


	//   ....[232]....
        /*0fa4*/ 	.word	0x0000b0d0
        /*0fa8*/ 	.word	0x00000003
        /*0fac*/ 	.word	0x000001f0
        /*0fb0*/ 	.short	0x010a
        /*0fb2*/ 	.byte	0xff
	.zero		1


	//   ....[233]....
        /*0fb4*/ 	.word	0x0000b130
        /*0fb8*/ 	.word	0x00000002
        /*0fbc*/ 	.word	0x000001a0
        /*0fc0*/ 	.short	0x010a
        /*0fc2*/ 	.byte	0xff
	.zero		1


	//   ....[234]....
        /*0fc4*/ 	.word	0x0000b180
        /*0fc8*/ 	.word	0x00000035
        /*0fcc*/ 	.word	0x00000210
        /*0fd0*/ 	.short	0x010a
        /*0fd2*/ 	.byte	0xff
	.zero		1


	//   ....[235]....
        /*0fd4*/ 	.word	0x0000b1d0
        /*0fd8*/ 	.word	0x00000002
        /*0fdc*/ 	.word	0x000001a0
        /*0fe0*/ 	.short	0x010a
        /*0fe2*/ 	.byte	0xff
	.zero		1


	//   ....[236]....
        /*0fe4*/ 	.word	0x0000b220
        /*0fe8*/ 	.word	0x00000002
        /*0fec*/ 	.word	0x000001a0
        /*0ff0*/ 	.short	0x010a
        /*0ff2*/ 	.byte	0xff
	.zero		1


	//   ....[237]....
        /*0ff4*/ 	.word	0x0000b270
        /*0ff8*/ 	.word	0x00000003
        /*0ffc*/ 	.word	0x000001a0
        /*1000*/ 	.short	0x010a
        /*1002*/ 	.byte	0xff
	.zero		1


	//----- nvinfo : EIATTR_NUM_MBARRIERS
	.align		4
.L_47:
        /*1004*/ 	.byte	0x03, 0x38
        /*1006*/ 	.short	0x004f


	//----- nvinfo : EIATTR_EXIT_INSTR_OFFSETS
	.align		4
        /*1008*/ 	.byte	0x04, 0x1c
        /*100a*/ 	.short	(.L_49 - .L_48)


	//   ....[0]....
.L_48:
        /*100c*/ 	.word	0x00003ad0


	//   ....[1]....
        /*1010*/ 	.word	0x00003fc0


	//   ....[2]....
        /*1014*/ 	.word	0x00004020


	//   ....[3]....
        /*1018*/ 	.word	0x000052c0


	//   ....[4]....
        /*101c*/ 	.word	0x00006670


	//   ....[5]....
        /*1020*/ 	.word	0x000066b0


	//   ....[6]....
        /*1024*/ 	.word	0x00009c60


	//   ....[7]....
        /*1028*/ 	.word	0x00009ce0


	//   ....[8]....
        /*102c*/ 	.word	0x00009d10


	//   ....[9]....
        /*1030*/ 	.word	0x00009d80


	//----- nvinfo : EIATTR_MAX_THREADS
	.align		4
.L_49:
        /*1034*/ 	.byte	0x04, 0x05
        /*1036*/ 	.short	(.L_51 - .L_50)
.L_50:
        /*1038*/ 	.word	0x00000100
        /*103c*/ 	.word	0x00000001
        /*1040*/ 	.word	0x00000001


	//----- nvinfo : EIATTR_CRS_STACK_SIZE
	.align		4
.L_51:
        /*1044*/ 	.byte	0x04, 0x1e
        /*1046*/ 	.short	(.L_53 - .L_52)
.L_52:
        /*1048*/ 	.word	0x00000000


	//----- nvinfo : EIATTR_CBANK_PARAM_SIZE
	.align		4
.L_53:
        /*104c*/ 	.byte	0x03, 0x19
        /*104e*/ 	.short	0x0800


	//----- nvinfo : EIATTR_PARAM_CBANK
	.align		4
        /*1050*/ 	.byte	0x04, 0x0a
        /*1052*/ 	.short	(.L_55 - .L_54)
	.align		4
.L_54:
        /*1054*/ 	.word	index@(.nv.constant0._ZN7cutlass13device_kernelINS_4gemm6kernel13GemmUniversalIN4cute5tupleIJiiiiEEENS1_10collective13CollectiveMmaINS1_35MainloopSm100TmaUmmaWarpSpecializedILi26ELi2ELi4ENS5_IJNS4_1CILi8EEENSA_ILi1EEESC_EEEEENS5_IJNSA_ILi128EEESF_NSA_ILi32EEEEEENS_10bfloat16_tENS5_IJlSC_lEEESI_SJ_NS4_8TiledMMAINS4_8MMA_AtomIJNS4_26SM100_MMA_F16BF16_2x1SM_SSISI_SI_fLi128ELi128ELNS4_4UMMA5MajorE0ELSO_0ELNSN_7ScaleInE0ELSP_0EEEEEENS4_6LayoutINS5_IJSC_SC_SC_EEENS5_IJNSA_ILi0EEESU_SU_EEEEENS5_IJNS4_10UnderscoreESX_SX_EEEEENS4_18SM100_TMA_2SM_LOADENS4_14ComposedLayoutINS4_7SwizzleILi2ELi4ELi3EEENS4_18smem_ptr_flag_bitsILi16EEENSS_INS5_IJSB_SG_EEENS5_IJSG_SC_EEEEEEEvNS4_8identityENS4_28SM100_TMA_2SM_LOAD_MULTICASTES19_vS1A_EENS_8epilogue10collective18CollectiveEpilogueINS1D_23Sm100TmaWarpSpecializedILi4ELi2ELi16ELb1ELb0EEEJNS5_IJNSA_ILi64EEESF_SG_EEENS5_IJNSS_IS1I_SC_EENSS_INS5_IJNSA_ILi16EEENSA_ILi2EEEEEENS5_IJSC_S1I_EEEEEEEESI_SJ_SI_SJ_NS1D_6fusion15FusionCallbacksIS1H_NS1R_17LinearCombinationISI_fSI_fLNS_15FloatRoundStyleE2EEES1J_S1Q_JEEENS4_5SM1004TMEM4LOAD26SM100_TMEM_LOAD_32dp32b16xENS4_13SM90_TMA_LOADENS11_INS12_ILi1ELi4ELi3EEES15_NSS_INS5_IJSB_S1L_EEENS5_IJS1L_SC_EEEEEEENS4_39AutoVectorizingCopyWithAssumedAlignmentILi128EEENS4_14SM90_TMA_STOREES26_S28_S28_EEEvvEEEEvNT_6ParamsE)
        /*1058*/ 	.short	0x0380
        /*105a*/ 	.short	0x0800


	//----- nvinfo : EIATTR_SW_WAR
	.align		4
.L_55:
        /*105c*/ 	.byte	0x04, 0x36
        /*105e*/ 	.short	(.L_57 - .L_56)
.L_56:
        /*1060*/ 	.word	0x00000008
.L_57:


//--------------------- .nv.callgraph             --------------------------
	.section	.nv.callgraph,"",@"SHT_CUDA_CALLGRAPH"
	.align	4
	.sectionentsize	8
	.align		4
        /*0000*/ 	.word	0x00000000
	.align		4
        /*0004*/ 	.word	0xffffffff
	.align		4
        /*0008*/ 	.word	index@(_ZN7cutlass13device_kernelINS_4gemm6kernel13GemmUniversalIN4cute5tupleIJiiiiEEENS1_10collective13CollectiveMmaINS1_35MainloopSm100TmaUmmaWarpSpecializedILi26ELi2ELi4ENS5_IJNS4_1CILi8EEENSA_ILi1EEESC_EEEEENS5_IJNSA_ILi128EEESF_NSA_ILi32EEEEEENS_10bfloat16_tENS5_IJlSC_lEEESI_SJ_NS4_8TiledMMAINS4_8MMA_AtomIJNS4_26SM100_MMA_F16BF16_2x1SM_SSISI_SI_fLi128ELi128ELNS4_4UMMA5MajorE0ELSO_0ELNSN_7ScaleInE0ELSP_0EEEEEENS4_6LayoutINS5_IJSC_SC_SC_EEENS5_IJNSA_ILi0EEESU_SU_EEEEENS5_IJNS4_10UnderscoreESX_SX_EEEEENS4_18SM100_TMA_2SM_LOADENS4_14ComposedLayoutINS4_7SwizzleILi2ELi4ELi3EEENS4_18smem_ptr_flag_bitsILi16EEENSS_INS5_IJSB_SG_EEENS5_IJSG_SC_EEEEEEEvNS4_8identityENS4_28SM100_TMA_2SM_LOAD_MULTICASTES19_vS1A_EENS_8epilogue10collective18CollectiveEpilogueINS1D_23Sm100TmaWarpSpecializedILi4ELi2ELi16ELb1ELb0EEEJNS5_IJNSA_ILi64EEESF_SG_EEENS5_IJNSS_IS1I_SC_EENSS_INS5_IJNSA_ILi16EEENSA_ILi2EEEEEENS5_IJSC_S1I_EEEEEEEESI_SJ_SI_SJ_NS1D_6fusion15FusionCallbacksIS1H_NS1R_17LinearCombinationISI_fSI_fLNS_15FloatRoundStyleE2EEES1J_S1Q_JEEENS4_5SM1004TMEM4LOAD26SM100_TMEM_LOAD_32dp32b16xENS4_13SM90_TMA_LOADENS11_INS12_ILi1ELi4ELi3EEES15_NSS_INS5_IJSB_S1L_EEENS5_IJS1L_SC_EEEEEEENS4_39AutoVectorizingCopyWithAssumedAlignmentILi128EEENS4_14SM90_TMA_STOREES26_S28_S28_EEEvvEEEEvNT_6ParamsE)
	.align		4
        /*000c*/ 	.word	index@(__assertfail)
	.align		4
        /*0010*/ 	.word	0x00000000
	.align		4
        /*0014*/ 	.word	0xfffffffe
	.align		4
        /*0018*/ 	.word	0x00000000
	.align		4
        /*001c*/ 	.word	0xfffffffd
	.align		4
        /*0020*/ 	.word	0x00000000
	.align		4
        /*0024*/ 	.word	0xfffffffc


//--------------------- .nv.constant4             --------------------------
	.section	.nv.constant4,"a",@progbits
	.align	8
	.align		8
.nv.constant4:
        /*0000*/ 	.dword	__assertfail
	.align		8
        /*0008*/ 	.dword	__unnamed_1
	.align		8
        /*0010*/ 	.dword	__unnamed_2
	.align		8
        /*0018*/ 	.dword	_ZN40_INTERNAL_8e9b53a0_4_k_cu_5da2237a_350124cuda3std3__45__cpo5beginE
	.align		8
        /*0020*/ 	.dword	_ZN40_INTERNAL_8e9b53a0_4_k_cu_5da2237a_350124cuda3std3__45__cpo3endE
	.align		8
        /*0028*/ 	.dword	_ZN40_INTERNAL_8e9b53a0_4_k_cu_5da2237a_350124cuda3std3__45__cpo6cbeginE
	.align		8
        /*0030*/ 	.dword	_ZN40_INTERNAL_8e9b53a0_4_k_cu_5da2237a_350124cuda3std3__45__cpo4cendE
	.align		8
        /*0038*/ 	.dword	_ZN40_INTERNAL_8e9b53a0_4_k_cu_5da2237a_350124cuda3std3__442_GLOBAL__N__8e9b53a0_4_k_cu_5da2237a_350126ignoreE
	.align		8
        /*0040*/ 	.dword	_ZN40_INTERNAL_8e9b53a0_4_k_cu_5da2237a_350124cuda3std3__419piecewise_constructE
	.align		8
        /*0048*/ 	.dword	_ZN40_INTERNAL_8e9b53a0_4_k_cu_5da2237a_350124cuda3std3__48in_placeE
	.align		8
        /*0050*/ 	.dword	_ZN40_INTERNAL_8e9b53a0_4_k_cu_5da2237a_350124cuda3std6ranges3__45__cpo4swapE
	.align		8
        /*0058*/ 	.dword	_ZN40_INTERNAL_8e9b53a0_4_k_cu_5da2237a_350124cuda3std6ranges3__45__cpo9iter_moveE
	.align		8
        /*0060*/ 	.dword	_ZN40_INTERNAL_8e9b53a0_4_k_cu_5da2237a_350124cute7productE
	.align		8
        /*0068*/ 	.dword	_ZN40_INTERNAL_8e9b53a0_4_k_cu_5da2237a_350124cute1_E
	.align		8
        /*0070*/ 	.dword	$str$25
	.align		8
        /*0078*/ 	.dword	$str$26
	.align		8
        /*0080*/ 	.dword	$str$27
	.align		8
        /*0088*/ 	.dword	$str$28


//--------------------- .text._ZN7cutlass13device_kernelINS_4gemm6kernel13GemmUniversalIN4cute5tupleIJiiiiEEENS1_10collective13CollectiveMmaINS1_35MainloopSm100TmaUmmaWarpSpecializedILi26ELi2ELi4ENS5_IJNS4_1CILi8EEENSA_ILi1EEESC_EEEEENS5_IJNSA_ILi128EEESF_NSA_ILi32EEEEEENS_10bfloat16_tENS5_IJlSC_lEEESI_SJ_NS4_8TiledMMAINS4_8MMA_AtomIJNS4_26SM100_MMA_F16BF16_2x1SM_SSISI_SI_fLi128ELi128ELNS4_4UMMA5MajorE0ELSO_0ELNSN_7ScaleInE0ELSP_0EEEEEENS4_6LayoutINS5_IJSC_SC_SC_EEENS5_IJNSA_ILi0EEESU_SU_EEEEENS5_IJNS4_10UnderscoreESX_SX_EEEEENS4_18SM100_TMA_2SM_LOADENS4_14ComposedLayoutINS4_7SwizzleILi2ELi4ELi3EEENS4_18smem_ptr_flag_bitsILi16EEENSS_INS5_IJSB_SG_EEENS5_IJSG_SC_EEEEEEEvNS4_8identityENS4_28SM100_TMA_2SM_LOAD_MULTICASTES19_vS1A_EENS_8epilogue10collective18CollectiveEpilogueINS1D_23Sm100TmaWarpSpecializedILi4ELi2ELi16ELb1ELb0EEEJNS5_IJNSA_ILi64EEESF_SG_EEENS5_IJNSS_IS1I_SC_EENSS_INS5_IJNSA_ILi16EEENSA_ILi2EEEEEENS5_IJSC_S1I_EEEEEEEESI_SJ_SI_SJ_NS1D_6fusion15FusionCallbacksIS1H_NS1R_17LinearCombinationISI_fSI_fLNS_15FloatRoundStyleE2EEES1J_S1Q_JEEENS4_5SM1004TMEM4LOAD26SM100_TMEM_LOAD_32dp32b16xENS4_13SM90_TMA_LOADENS11_INS12_ILi1ELi4ELi3EEES15_NSS_INS5_IJSB_S1L_EEENS5_IJS1L_SC_EEEEEEENS4_39AutoVectorizingCopyWithAssumedAlignmentILi128EEENS4_14SM90_TMA_STOREES26_S28_S28_EEEvvEEEEvNT_6ParamsE --------------------------
	.section	.text._ZN7cutlass13device_kernelINS_4gemm6kernel13GemmUniversalIN4cute5tupleIJiiiiEEENS1_10collective13CollectiveMmaINS1_35MainloopSm100TmaUmmaWarpSpecializedILi26ELi2ELi4ENS5_IJNS4_1CILi8EEENSA_ILi1EEESC_EEEEENS5_IJNSA_ILi128EEESF_NSA_ILi32EEEEEENS_10bfloat16_tENS5_IJlSC_lEEESI_SJ_NS4_8TiledMMAINS4_8MMA_AtomIJNS4_26SM100_MMA_F16BF16_2x1SM_SSISI_SI_fLi128ELi128ELNS4_4UMMA5MajorE0ELSO_0ELNSN_7ScaleInE0ELSP_0EEEEEENS4_6LayoutINS5_IJSC_SC_SC_EEENS5_IJNSA_ILi0EEESU_SU_EEEEENS5_IJNS4_10UnderscoreESX_SX_EEEEENS4_18SM100_TMA_2SM_LOADENS4_14ComposedLayoutINS4_7SwizzleILi2ELi4ELi3EEENS4_18smem_ptr_flag_bitsILi16EEENSS_INS5_IJSB_SG_EEENS5_IJSG_SC_EEEEEEEvNS4_8identityENS4_28SM100_TMA_2SM_LOAD_MULTICASTES19_vS1A_EENS_8epilogue10collective18CollectiveEpilogueINS1D_23Sm100TmaWarpSpecializedILi4ELi2ELi16ELb1ELb0EEEJNS5_IJNSA_ILi64EEESF_SG_EEENS5_IJNSS_IS1I_SC_EENSS_INS5_IJNSA_ILi16EEENSA_ILi2EEEEEENS5_IJSC_S1I_EEEEEEEESI_SJ_SI_SJ_NS1D_6fusion15FusionCallbacksIS1H_NS1R_17LinearCombinationISI_fSI_fLNS_15FloatRoundStyleE2EEES1J_S1Q_JEEENS4_5SM1004TMEM4LOAD26SM100_TMEM_LOAD_32dp32b16xENS4_13SM90_TMA_LOADENS11_INS12_ILi1ELi4ELi3EEES15_NSS_INS5_IJSB_S1L_EEENS5_IJS1L_SC_EEEEEEENS4_39AutoVectorizingCopyWithAssumedAlignmentILi128EEENS4_14SM90_TMA_STOREES26_S28_S28_EEEvvEEEEvNT_6ParamsE,"ax",@progbits
	.align	128
.text._ZN7cutlass13device_kernelINS_4gemm6kernel13GemmUniversalIN4cute5tupleIJiiiiEEENS1_10collective13CollectiveMmaINS1_35MainloopSm100TmaUmmaWarpSpecializedILi26ELi2ELi4ENS5_IJNS4_1CILi8EEENSA_ILi1EEESC_EEEEENS5_IJNSA_ILi128EEESF_NSA_ILi32EEEEEENS_10bfloat16_tENS5_IJlSC_lEEESI_SJ_NS4_8TiledMMAINS4_8MMA_AtomIJNS4_26SM100_MMA_F16BF16_2x1SM_SSISI_SI_fLi128ELi128ELNS4_4UMMA5MajorE0ELSO_0ELNSN_7ScaleInE0ELSP_0EEEEEENS4_6LayoutINS5_IJSC_SC_SC_EEENS5_IJNSA_ILi0EEESU_SU_EEEEENS5_IJNS4_10UnderscoreESX_SX_EEEEENS4_18SM100_TMA_2SM_LOADENS4_14ComposedLayoutINS4_7SwizzleILi2ELi4ELi3EEENS4_18smem_ptr_flag_bitsILi16EEENSS_INS5_IJSB_SG_EEENS5_IJSG_SC_EEEEEEEvNS4_8identityENS4_28SM100_TMA_2SM_LOAD_MULTICASTES19_vS1A_EENS_8epilogue10collective18CollectiveEpilogueINS1D_23Sm100TmaWarpSpecializedILi4ELi2ELi16ELb1ELb0EEEJNS5_IJNSA_ILi64EEESF_SG_EEENS5_IJNSS_IS1I_SC_EENSS_INS5_IJNSA_ILi16EEENSA_ILi2EEEEEENS5_IJSC_S1I_EEEEEEEESI_SJ_SI_SJ_NS1D_6fusion15FusionCallbacksIS1H_NS1R_17LinearCombinationISI_fSI_fLNS_15FloatRoundStyleE2EEES1J_S1Q_JEEENS4_5SM1004TMEM4LOAD26SM100_TMEM_LOAD_32dp32b16xENS4_13SM90_TMA_LOADENS11_INS12_ILi1ELi4ELi3EEES15_NSS_INS5_IJSB_S1L_EEENS5_IJS1L_SC_EEEEEEENS4_39AutoVectorizingCopyWithAssumedAlignmentILi128EEENS4_14SM90_TMA_STOREES26_S28_S28_EEEvvEEEEvNT_6ParamsE:
        .type           _ZN7cutlass13device_kernelINS_4gemm6kernel13GemmUniversalIN4cute5tupleIJiiiiEEENS1_10collective13CollectiveMmaINS1_35MainloopSm100TmaUmmaWarpSpecializedILi26ELi2ELi4ENS5_IJNS4_1CILi8EEENSA_ILi1EEESC_EEEEENS5_IJNSA_ILi128EEESF_NSA_ILi32EEEEEENS_10bfloat16_tENS5_IJlSC_lEEESI_SJ_NS4_8TiledMMAINS4_8MMA_AtomIJNS4_26SM100_MMA_F16BF16_2x1SM_SSISI_SI_fLi128ELi128ELNS4_4UMMA5MajorE0ELSO_0ELNSN_7ScaleInE0ELSP_0EEEEEENS4_6LayoutINS5_IJSC_SC_SC_EEENS5_IJNSA_ILi0EEESU_SU_EEEEENS5_IJNS4_10UnderscoreESX_SX_EEEEENS4_18SM100_TMA_2SM_LOADENS4_14ComposedLayoutINS4_7SwizzleILi2ELi4ELi3EEENS4_18smem_ptr_flag_bitsILi16EEENSS_INS5_IJSB_SG_EEENS5_IJSG_SC_EEEEEEEvNS4_8identityENS4_28SM100_TMA_2SM_LOAD_MULTICASTES19_vS1A_EENS_8epilogue10collective18CollectiveEpilogueINS1D_23Sm100TmaWarpSpecializedILi4ELi2ELi16ELb1ELb0EEEJNS5_IJNSA_ILi64EEESF_SG_EEENS5_IJNSS_IS1I_SC_EENSS_INS5_IJNSA_ILi16EEENSA_ILi2EEEEEENS5_IJSC_S1I_EEEEEEEESI_SJ_SI_SJ_NS1D_6fusion15FusionCallbacksIS1H_NS1R_17LinearCombinationISI_fSI_fLNS_15FloatRoundStyleE2EEES1J_S1Q_JEEENS4_5SM1004TMEM4LOAD26SM100_TMEM_LOAD_32dp32b16xENS4_13SM90_TMA_LOADENS11_INS12_ILi1ELi4ELi3EEES15_NSS_INS5_IJSB_S1L_EEENS5_IJS1L_SC_EEEEEEENS4_39AutoVectorizingCopyWithAssumedAlignmentILi128EEENS4_14SM90_TMA_STOREES26_S28_S28_EEEvvEEEEvNT_6ParamsE,@function
        .size           _ZN7cutlass13device_kernelINS_4gemm6kernel13GemmUniversalIN4cute5tupleIJiiiiEEENS1_10collective13CollectiveMmaINS1_35MainloopSm100TmaUmmaWarpSpecializedILi26ELi2ELi4ENS5_IJNS4_1CILi8EEENSA_ILi1EEESC_EEEEENS5_IJNSA_ILi128EEESF_NSA_ILi32EEEEEENS_10bfloat16_tENS5_IJlSC_lEEESI_SJ_NS4_8TiledMMAINS4_8MMA_AtomIJNS4_26SM100_MMA_F16BF16_2x1SM_SSISI_SI_fLi128ELi128ELNS4_4UMMA5MajorE0ELSO_0ELNSN_7ScaleInE0ELSP_0EEEEEENS4_6LayoutINS5_IJSC_SC_SC_EEENS5_IJNSA_ILi0EEESU_SU_EEEEENS5_IJNS4_10UnderscoreESX_SX_EEEEENS4_18SM100_TMA_2SM_LOADENS4_14ComposedLayoutINS4_7SwizzleILi2ELi4ELi3EEENS4_18smem_ptr_flag_bitsILi16EEENSS_INS5_IJSB_SG_EEENS5_IJSG_SC_EEEEEEEvNS4_8identityENS4_28SM100_TMA_2SM_LOAD_MULTICASTES19_vS1A_EENS_8epilogue10collective18CollectiveEpilogueINS1D_23Sm100TmaWarpSpecializedILi4ELi2ELi16ELb1ELb0EEEJNS5_IJNSA_ILi64EEESF_SG_EEENS5_IJNSS_IS1I_SC_EENSS_INS5_IJNSA_ILi16EEENSA_ILi2EEEEEENS5_IJSC_S1I_EEEEEEEESI_SJ_SI_SJ_NS1D_6fusion15FusionCallbacksIS1H_NS1R_17LinearCombinationISI_fSI_fLNS_15FloatRoundStyleE2EEES1J_S1Q_JEEENS4_5SM1004TMEM4LOAD26SM100_TMEM_LOAD_32dp32b16xENS4_13SM90_TMA_LOADENS11_INS12_ILi1ELi4ELi3EEES15_NSS_INS5_IJSB_S1L_EEENS5_IJS1L_SC_EEEEEEENS4_39AutoVectorizingCopyWithAssumedAlignmentILi128EEENS4_14SM90_TMA_STOREES26_S28_S28_EEEvvEEEEvNT_6ParamsE,(.L_x_264 - _ZN7cutlass13device_kernelINS_4gemm6kernel13GemmUniversalIN4cute5tupleIJiiiiEEENS1_10collective13CollectiveMmaINS1_35MainloopSm100TmaUmmaWarpSpecializedILi26ELi2ELi4ENS5_IJNS4_1CILi8EEENSA_ILi1EEESC_EEEEENS5_IJNSA_ILi128EEESF_NSA_ILi32EEEEEENS_10bfloat16_tENS5_IJlSC_lEEESI_SJ_NS4_8TiledMMAINS4_8MMA_AtomIJNS4_26SM100_MMA_F16BF16_2x1SM_SSISI_SI_fLi128ELi128ELNS4_4UMMA5MajorE0ELSO_0ELNSN_7ScaleInE0ELSP_0EEEEEENS4_6LayoutINS5_IJSC_SC_SC_EEENS5_IJNSA_ILi0EEESU_SU_EEEEENS5_IJNS4_10UnderscoreESX_SX_EEEEENS4_18SM100_TMA_2SM_LOADENS4_14ComposedLayoutINS4_7SwizzleILi2ELi4ELi3EEENS4_18smem_ptr_flag_bitsILi16EEENSS_INS5_IJSB_SG_EEENS5_IJSG_SC_EEEEEEEvNS4_8identityENS4_28SM100_TMA_2SM_LOAD_MULTICASTES19_vS1A_EENS_8epilogue10collective18CollectiveEpilogueINS1D_23Sm100TmaWarpSpecializedILi4ELi2ELi16ELb1ELb0EEEJNS5_IJNSA_ILi64EEESF_SG_EEENS5_IJNSS_IS1I_SC_EENSS_INS5_IJNSA_ILi16EEENSA_ILi2EEEEEENS5_IJSC_S1I_EEEEEEEESI_SJ_SI_SJ_NS1D_6fusion15FusionCallbacksIS1H_NS1R_17LinearCombinationISI_fSI_fLNS_15FloatRoundStyleE2EEES1J_S1Q_JEEENS4_5SM1004TMEM4LOAD26SM100_TMEM_LOAD_32dp32b16xENS4_13SM90_TMA_LOADENS11_INS12_ILi1ELi4ELi3EEES15_NSS_INS5_IJSB_S1L_EEENS5_IJS1L_SC_EEEEEEENS4_39AutoVectorizingCopyWithAssumedAlignmentILi128EEENS4_14SM90_TMA_STOREES26_S28_S28_EEEvvEEEEvNT_6ParamsE)
        .other          _ZN7cutlass13device_kernelINS_4gemm6kernel13GemmUniversalIN4cute5tupleIJiiiiEEENS1_10collective13CollectiveMmaINS1_35MainloopSm100TmaUmmaWarpSpecializedILi26ELi2ELi4ENS5_IJNS4_1CILi8EEENSA_ILi1EEESC_EEEEENS5_IJNSA_ILi128EEESF_NSA_ILi32EEEEEENS_10bfloat16_tENS5_IJlSC_lEEESI_SJ_NS4_8TiledMMAINS4_8MMA_AtomIJNS4_26SM100_MMA_F16BF16_2x1SM_SSISI_SI_fLi128ELi128ELNS4_4UMMA5MajorE0ELSO_0ELNSN_7ScaleInE0ELSP_0EEEEEENS4_6LayoutINS5_IJSC_SC_SC_EEENS5_IJNSA_ILi0EEESU_SU_EEEEENS5_IJNS4_10UnderscoreESX_SX_EEEEENS4_18SM100_TMA_2SM_LOADENS4_14ComposedLayoutINS4_7SwizzleILi2ELi4ELi3EEENS4_18smem_ptr_flag_bitsILi16EEENSS_INS5_IJSB_SG_EEENS5_IJSG_SC_EEEEEEEvNS4_8identityENS4_28SM100_TMA_2SM_LOAD_MULTICASTES19_vS1A_EENS_8epilogue10collective18CollectiveEpilogueINS1D_23Sm100TmaWarpSpecializedILi4ELi2ELi16ELb1ELb0EEEJNS5_IJNSA_ILi64EEESF_SG_EEENS5_IJNSS_IS1I_SC_EENSS_INS5_IJNSA_ILi16EEENSA_ILi2EEEEEENS5_IJSC_S1I_EEEEEEEESI_SJ_SI_SJ_NS1D_6fusion15FusionCallbacksIS1H_NS1R_17LinearCombinationISI_fSI_fLNS_15FloatRoundStyleE2EEES1J_S1Q_JEEENS4_5SM1004TMEM4LOAD26SM100_TMEM_LOAD_32dp32b16xENS4_13SM90_TMA_LOADENS11_INS12_ILi1ELi4ELi3EEES15_NSS_INS5_IJSB_S1L_EEENS5_IJS1L_SC_EEEEEEENS4_39AutoVectorizingCopyWithAssumedAlignmentILi128EEENS4_14SM90_TMA_STOREES26_S28_S28_EEEvvEEEEvNT_6ParamsE,@"STO_CUDA_ENTRY STV_DEFAULT"
_ZN7cutlass13device_kernelINS_4gemm6kernel13GemmUniversalIN4cute5tupleIJiiiiEEENS1_10collective13CollectiveMmaINS1_35MainloopSm100TmaUmmaWarpSpecializedILi26ELi2ELi4ENS5_IJNS4_1CILi8EEENSA_ILi1EEESC_EEEEENS5_IJNSA_ILi128EEESF_NSA_ILi32EEEEEENS_10bfloat16_tENS5_IJlSC_lEEESI_SJ_NS4_8TiledMMAINS4_8MMA_AtomIJNS4_26SM100_MMA_F16BF16_2x1SM_SSISI_SI_fLi128ELi128ELNS4_4UMMA5MajorE0ELSO_0ELNSN_7ScaleInE0ELSP_0EEEEEENS4_6LayoutINS5_IJSC_SC_SC_EEENS5_IJNSA_ILi0EEESU_SU_EEEEENS5_IJNS4_10UnderscoreESX_SX_EEEEENS4_18SM100_TMA_2SM_LOADENS4_14ComposedLayoutINS4_7SwizzleILi2ELi4ELi3EEENS4_18smem_ptr_flag_bitsILi16EEENSS_INS5_IJSB_SG_EEENS5_IJSG_SC_EEEEEEEvNS4_8identityENS4_28SM100_TMA_2SM_LOAD_MULTICASTES19_vS1A_EENS_8epilogue10collective18CollectiveEpilogueINS1D_23Sm100TmaWarpSpecializedILi4ELi2ELi16ELb1ELb0EEEJNS5_IJNSA_ILi64EEESF_SG_EEENS5_IJNSS_IS1I_SC_EENSS_INS5_IJNSA_ILi16EEENSA_ILi2EEEEEENS5_IJSC_S1I_EEEEEEEESI_SJ_SI_SJ_NS1D_6fusion15FusionCallbacksIS1H_NS1R_17LinearCombinationISI_fSI_fLNS_15FloatRoundStyleE2EEES1J_S1Q_JEEENS4_5SM1004TMEM4LOAD26SM100_TMEM_LOAD_32dp32b16xENS4_13SM90_TMA_LOADENS11_INS12_ILi1ELi4ELi3EEES15_NSS_INS5_IJSB_S1L_EEENS5_IJS1L_SC_EEEEEEENS4_39AutoVectorizingCopyWithAssumedAlignmentILi128EEENS4_14SM90_TMA_STOREES26_S28_S28_EEEvvEEEEvNT_6ParamsE:
[----:B------:R-:W1:Y:S01]  /*0000*/  LDC R1, c[0x0][0x37c] ;  /* 0x0000df00ff017b82 */ /* 0x000e620000000800 */
[----:B------:R-:W2:Y:S01]  /*0010*/  S2R R60, SR_TID.X ;  /* 0x00000000003c7919 */ /* 0x000ea20000002100 */
[----:B------:R-:W3:Y:S06]  /*0020*/  LDCU.64 UR8, c[0x0][0x890] ;  /* 0x00011200ff0877ac */ /* 0x000eec0008000a00 */
[----:B------:R-:W4:Y:S01]  /*0030*/  S2UR UR47, SR_CgaCtaId ;  /* 0x00000000002f79c3 */ /* 0x000f220000008800 */
[----:B------:R-:W-:Y:S02]  /*0040*/  PRMT R46, RZ, 0x7610, R46 ;  /* 0x00007610ff2e7816 */ /* 0x000fe4000000002e */
[----:B------:R-:W-:Y:S01]  /*0050*/  ELECT P1, URZ, PT ;  /* 0x0000000000ff782f */ /* 0x000fe20003820000 */
[----:B---3--:R-:W-:-:S04]  /*0060*/  UISETP.NE.U32.AND UP0, UPT, UR8, URZ, UPT ;  /* 0x000000ff0800728c */ /* 0x008fc8000bf05070 */
[----:B------:R-:W-:Y:S02]  /*0070*/  UISETP.NE.AND.EX UP0, UPT, UR9, URZ, UPT, UP0 ;  /* 0x000000ff0900728c */ /* 0x000fe4000bf05300 */
[----:B----4-:R-:W-:Y:S02]  /*0080*/  ULOP3.LUT UR33, UR47, 0x1, URZ, 0xc0, !UPT ;  /* 0x000000012f217892 */ /* 0x010fe4000f8ec0ff */
[----:B------:R-:W-:Y:S01]  /*0090*/  ULOP3.LUT UR34, UR47, 0x1, URZ, 0x3c, !UPT ;  /* 0x000000012f227892 */ /* 0x000fe2000f8e3cff */
[----:B--2---:R-:W-:-:S05]  /*00a0*/  SHF.R.U32.HI R47, RZ, 0x5, R60 ;  /* 0x00000005ff2f7819 */ /* 0x004fca000001163c */
[----:B------:R-:W2:Y:S02]  /*00b0*/  SHFL.IDX PT, R0, R47, RZ, 0x1f ;  /* 0x00001fff2f007589 */ /* 0x000ea400000e0000 */
[----:B--2---:R-:W-:Y:S01]  /*00c0*/  R2UR UR18, R0 ;  /* 0x00000000001272ca */ /* 0x004fe200000e0000 */
[----:B-1----:R-:W-:-:S14]  /*00d0*/  BRA.U UP0, `(.L_x_0) ;  /* 0x0000000100307547 */ /* 0x002fdc000b800000 */
[----:B------:R-:W1:Y:S02]  /*00e0*/  LDCU.64 UR4, c[0x0][0x888] ;  /* 0x00011100ff0477ac */ /* 0x000e640008000a00 */
[----:B-1----:R-:W-:-:S04]  /*00f0*/  UISETP.NE.U32.AND UP0, UPT, UR4, URZ, UPT ;  /* 0x000000ff0400728c */ /* 0x002fc8000bf05070 */
[----:B------:R-:W-:-:S09]  /*0100*/  UISETP.NE.AND.EX UP0, UPT, UR5, URZ, UPT, UP0 ;  /* 0x000000ff0500728c */ /* 0x000fd2000bf05300 */
[----:B------:R-:W-:Y:S05]  /*0110*/  BRA.U !UP0, `(.L_x_1) ;  /* 0x0000000108147547 */ /* 0x000fea000b800000 */
[----:B------:R-:W1:Y:S01]  /*0120*/  LDC.64 R2, c[0x0][0x888] ;  /* 0x00022200ff027b82 */ /* 0x000e620000000a00 */
[----:B------:R-:W1:Y:S02]  /*0130*/  LDCU.64 UR4, c[0x0][0x358] ;  /* 0x00006b00ff0477ac */ /* 0x000e640008000a00 */
[----:B-1----:R1:W5:Y:S01]  /*0140*/  LDG.E R27, desc[UR4][R2.64] ;  /* 0x00000004021b7981 */ /* 0x002362000c1e1900 */
[----:B------:R-:W-:Y:S01]  /*0150*/  HFMA2 R46, -RZ, RZ, 0, 5.9604644775390625e-08 ;  /* 0x00000001ff2e7431 */ /* 0x000fe200000001ff */
[----:B------:R-:W-:Y:S05]  /*0160*/  BRA `(.L_x_0) ;  /* 0x00000000000c7947 */ /* 0x000fea0003800000 */
.L_x_1:
[----:B------:R-:W1:Y:S01]  /*0170*/  LDCU UR4, c[0x0][0x880] ;  /* 0x00011000ff0477ac */ /* 0x000e620008000800 */
[----:B------:R-:W-:Y:S01]  /*0180*/  HFMA2 R46, -RZ, RZ, 0, 5.9604644775390625e-08 ;  /* 0x00000001ff2e7431 */ /* 0x000fe200000001ff */
[----:B-1----:R-:W-:-:S07]  /*0190*/  MOV R27, UR4 ;  /* 0x00000004001b7c02 */ /* 0x002fce0008000f00 */
.L_x_0:
[----:B------:R-:W2:Y:S02]  /*01a0*/  LDCU.64 UR4, c[0x0][0x8b0] ;  /* 0x00011600ff0477ac */ /* 0x000ea40008000a00 */
[----:B--2---:R-:W-:-:S04]  /*01b0*/  UISETP.NE.U32.AND UP0, UPT, UR4, URZ, UPT ;  /* 0x000000ff0400728c */ /* 0x004fc8000bf05070 */
[----:B------:R-:W-:-:S09]  /*01c0*/  UISETP.NE.AND.EX UP0, UPT, UR5, URZ, UPT, UP0 ;  /* 0x000000ff0500728c */ /* 0x000fd2000bf05300 */
[----:B------:R-:W-:Y:S05]  /*01d0*/  BRA.U UP0, `(.L_x_2) ;  /* 0x0000000100287547 */ /* 0x000fea000b800000 */
[----:B------:R-:W2:Y:S02]  /*01e0*/  LDCU.64 UR4, c[0x0][0x8a8] ;  /* 0x00011500ff0477ac */ /* 0x000ea40008000a00 */
[----:B--2---:R-:W-:-:S04]  /*01f0*/  UISETP.NE.U32.AND UP0, UPT, UR4, URZ, UPT ;  /* 0x000000ff0400728c */ /* 0x004fc8000bf05070 */
[----:B------:R-:W-:-:S09]  /*0200*/  UISETP.NE.AND.EX UP0, UPT, UR5, URZ, UPT, UP0 ;  /* 0x000000ff0500728c */ /* 0x000fd2000bf05300 */
[----:B------:R-:W-:Y:S05]  /*0210*/  BRA.U !UP0, `(.L_x_3) ;  /* 0x0000000108107547 */ /* 0x000fea000b800000 */
[----:B------:R-:W2:Y:S01]  /*0220*/  LDC.64 R24, c[0x0][0x8a8] ;  /* 0x00022a00ff187b82 */ /* 0x000ea20000000a00 */
[----:B------:R-:W2:Y:S02]  /*0230*/  LDCU.64 UR4, c[0x0][0x358] ;  /* 0x00006b00ff0477ac */ /* 0x000ea40008000a00 */
[----:B--2---:R2:W5:Y:S01]  /*0240*/  LDG.E R24, desc[UR4][R24.64] ;  /* 0x0000000418187981 */ /* 0x004562000c1e1900 */
[----:B------:R-:W-:Y:S05]  /*0250*/  BRA `(.L_x_2) ;  /* 0x0000000000087947 */ /* 0x000fea0003800000 */
.L_x_3:
[----:B------:R-:W2:Y:S02]  /*0260*/  LDCU UR4, c[0x0][0x8a0] ;  /* 0x00011400ff0477ac */ /* 0x000ea40008000800 */
[----:B--2---:R-:W-:Y:S02]  /*0270*/  MOV R24, UR4 ;  /* 0x0000000400187c02 */ /* 0x004fe40008000f00 */
.L_x_2:
[----:B------:R-:W-:Y:S01]  /*0280*/  IMAD.U32 R0, RZ, RZ, UR18 ;  /* 0x00000012ff007e24 */ /* 0x000fe2000f8e00ff */
[----:B------:R-:W-:Y:S04]  /*0290*/  BSSY.RECONVERGENT B0, `(.L_x_4) ;  /* 0x000000c000007945 */ /* 0x000fe80003800200 */
[C---:B------:R-:W-:Y:S02]  /*02a0*/  ISETP.NE.OR P2, PT, R0.reuse, 0x1, !P1 ;  /* 0x000000010000780c */ /* 0x040fe40004f45670 */
[----:B------:R-:W-:-:S11]  /*02b0*/  ISETP.NE.OR P0, PT, R0, 0x3, !P1 ;  /* 0x000000030000780c */ /* 0x000fd60004f05670 */
[----:B------:R-:W-:Y:S05]  /*02c0*/  @P2 BRA `(.L_x_5) ;  /* 0x0000000000202947 */ /* 0x000fea0003800000 */
[----:B------:R-:W3:Y:S02]  /*02d0*/  LDCU.64 UR4, c[0x0][0x348] ;  /* 0x00006900ff0477ac */ /* 0x000ee40008000a00 */
[----:B---3--:R-:W-:Y:S02]  /*02e0*/  UIADD3 UR6, UP1, UPT, UR4, 0x80, URZ ;  /* 0x0000008004067890 */ /* 0x008fe4000ff3e0ff */
[----:B------:R-:W-:Y:S02]  /*02f0*/  UIADD3 UR4, UP0, UPT, UR4, 0x180, URZ ;  /* 0x0000018004047890 */ /* 0x000fe4000ff1e0ff */
[----:B------:R-:W-:Y:S02]  /*0300*/  UIADD3.X UR7, UPT, UPT, URZ, UR5, URZ, UP1, !UPT ;  /* 0x00000005ff077290 */ /* 0x000fe40008ffe4ff */
[----:B------:R-:W-:-:S07]  /*0310*/  UIADD3.X UR5, UPT, UPT, URZ, UR5, URZ, UP0, !UPT ;  /* 0x00000005ff057290 */ /* 0x000fce00087fe4ff */
[----:B------:R3:W-:Y:S02]  /*0320*/  UTMACCTL.PF [UR6] ;  /* 0x00000000060079b9 */ /* 0x0007e40008040000 */
[----:B------:R3:W-:Y:S02]  /*0330*/  UTMACCTL.PF [UR4] ;  /* 0x00000000040079b9 */ /* 0x0007e40008040000 */
[----:B---3--:R-:W-:Y:S01]  /*0340*/  NOP ;  /* 0x0000000000007918 */ /* 0x008fe20000000000 */
.L_x_5:
[----:B------:R-:W-:Y:S05]  /*0350*/  BSYNC.RECONVERGENT B0 ;  /* 0x0000000000007941 */ /* 0x000fea0003800200 */
.L_x_4:
[----:B------:R-:W-:Y:S04]  /*0360*/  BSSY.RECONVERGENT B0, `(.L_x_6) ;  /* 0x000000a000007945 */ /* 0x000fe80003800200 */
        /* <DEDUP_REMOVED lines=9> */
.L_x_7:
[----:B------:R-:W-:Y:S05]  /*0400*/  BSYNC.RECONVERGENT B0 ;  /* 0x0000000000007941 */ /* 0x000fea0003800200 */
.L_x_6:
[----:B------:R-:W3:Y:S01]  /*0410*/  LDCU.64 UR4, c[0x0][0x888] ;  /* 0x00011100ff0477ac */ /* 0x000ee20008000a00 */
[----:B------:R-:W-:Y:S02]  /*0420*/  UISETP.EQ.U32.AND UP2, UPT, UR8, URZ, UPT ;  /* 0x000000ff0800728c */ /* 0x000fe4000bf42070 */
[----:B------:R-:W-:Y:S02]  /*0430*/  UPLOP3.LUT UP4, UPT, UPT, UPT, UPT, 0x80, 0x8 ;  /* 0x000000000008789c */ /* 0x000fe40003f8f070 */
[----:B---3--:R-:W-:-:S04]  /*0440*/  UISETP.NE.U32.AND UP0, UPT, UR4, URZ, UPT ;  /* 0x000000ff0400728c */ /* 0x008fc8000bf05070 */
[----:B------:R-:W-:-:S04]  /*0450*/  UISETP.NE.AND.EX UP1, UPT, UR5, URZ, UPT, UP0 ;  /* 0x000000ff0500728c */ /* 0x000fc8000bf25300 */
[----:B------:R-:W-:-:S04]  /*0460*/  UISETP.EQ.OR.EX UP3, UPT, UR9, URZ, !UP1, UP2 ;  /* 0x000000ff0900728c */ /* 0x000fc8000cf62720 */
[----:B------:R-:W-:-:S06]  /*0470*/  UP2UR UR4, UPR, URZ, 0x8 ;  /* 0x00000008ff047883 */ /* 0x000fcc0008000000 */
[----:B------:R-:W-:Y:S01]  /*0480*/  MOV R51, UR4 ;  /* 0x0000000400337c02 */ /* 0x000fe20008000f00 */
[----:B------:R-:W-:Y:S06]  /*0490*/  BRA.U !UP3, `(.L_x_8) ;  /* 0x000000010b207547 */ /* 0x000fec000b800000 */
[----:B------:R-:W-:Y:S01]  /*04a0*/  UISETP.NE.U32.AND UP2, UPT, UR8, URZ, UPT ;  /* 0x000000ff0800728c */ /* 0x000fe2000bf45070 */
[----:B-----5:R-:W-:Y:S01]  /*04b0*/  FSETP.NEU.AND P0, PT, R27, RZ, PT ;  /* 0x000000ff1b00720b */ /* 0x020fe20003f0d000 */
[----:B------:R-:W-:Y:S02]  /*04c0*/  USEL UR4, URZ, 0xffffffff, UP1 ;  /* 0xffffffffff047887 */ /* 0x000fe40008800000 */
[----:B------:R-:W-:-:S10]  /*04d0*/  UISETP.NE.AND.EX UP2, UPT, UR9, URZ, UPT, UP2 ;  /* 0x000000ff0900728c */ /* 0x000fd4000bf45320 */
[----:B------:R-:W-:Y:S01]  /*04e0*/  VOTEU.ANY UP0, P0 ;  /* 0x0000000000ff7886 */ /* 0x000fe20000000100 */
[----:B------:R-:W-:-:S04]  /*04f0*/  @!UP2 USEL UR4, URZ, 0xffffffff, UP0 ;  /* 0xffffffffff04a887 */ /* 0x000fc80008000000 */
[----:B------:R-:W-:-:S04]  /*0500*/  ULOP3.LUT UR4, UR4, 0x1, URZ, 0xc0, !UPT ;  /* 0x0000000104047892 */ /* 0x000fc8000f8ec0ff */
[----:B------:R-:W-:-:S11]  /*0510*/  UISETP.NE.U32.AND UP4, UPT, UR4, 0x1, UPT ;  /* 0x000000010400788c */ /* 0x000fd6000bf85070 */
.L_x_8:
[----:B------:R-:W3:Y:S01]  /*0520*/  SHFL.IDX PT, R0, R47, RZ, 0x1f ;  /* 0x00001fff2f007589 */ /* 0x000ee200000e0000 */
[----:B------:R-:W-:-:S04]  /*0530*/  UISETP.NE.AND UP0, UPT, UR18, 0x2, UPT ;  /* 0x000000021200788c */ /* 0x000fc8000bf05270 */
[----:B------:R-:W-:Y:S02]  /*0540*/  UISETP.EQ.AND UP2, UPT, UR33, URZ, !UP0 ;  /* 0x000000ff2100728c */ /* 0x000fe4000c742270 */
[----:B------:R-:W-:-:S04]  /*0550*/  USEL UR55, URZ, 0x1, UP0 ;  /* 0x00000001ff377887 */ /* 0x000fc80008000000 */
[----:B------:R-:W-:Y:S02]  /*0560*/  PLOP3.LUT P3, PT, P1, PT, UP2, 0x80, 0x8 ;  /* 0x000000000008781c */ /* 0x000fe40000f6f028 */
[----:B---3--:R-:W-:-:S13]  /*0570*/  ISETP.NE.AND P0, PT, R0, RZ, PT ;  /* 0x000000ff0000720c */ /* 0x008fda0003f05270 */
[----:B------:R-:W-:Y:S05]  /*0580*/  @P0 BRA `(.L_x_9) ;  /* 0x0000000400100947 */ /* 0x000fea0003800000 */
[----:B------:R-:W-:Y:S01]  /*0590*/  ELECT P0, URZ, PT ;  /* 0x0000000000ff782f */ /* 0x000fe20003800000 */
[----:B------:R-:W-:-:S12]  /*05a0*/  BSSY.RECONVERGENT B0, `(.L_x_9) ;  /* 0x0000042000007945 */ /* 0x000fd80003800200 */
[----:B------:R-:W-:Y:S05]  /*05b0*/  @!P0 BRA `(.L_x_10) ;  /* 0x0000000400008947 */ /* 0x000fea0003800000 */
[----:B------:R-:W-:Y:S01]  /*05c0*/  UMOV UR4, 0x400 ;  /* 0x0000040000047882 */ /* 0x000fe20000000000 */
[----:B------:R-:W-:Y:S01]  /*05d0*/  UMOV UR8, 0x1 ;  /* 0x0000000100087882 */ /* 0x000fe20000000000 */
[----:B------:R-:W-:Y:S01]  /*05e0*/  UMOV UR6, 0x4 ;  /* 0x0000000400067882 */ /* 0x000fe20000000000 */
[----:B------:R-:W-:Y:S02]  /*05f0*/  ULEA UR4, UR47, UR4, 0x18 ;  /* 0x000000042f047291 */ /* 0x000fe4000f8ec0ff */
[----:B------:R-:W-:-:S04]  /*0600*/  UIADD3 UR8, UPT, UPT, -UR8, 0x100000, URZ ;  /* 0x0010000008087890 */ /* 0x000fc8000fffe1ff */
[----:B------:R-:W-:Y:S02]  /*0610*/  USHF.L.U32 UR9, UR8, 0xb, URZ ;  /* 0x0000000b08097899 */ /* 0x000fe400080006ff */
[----:B------:R-:W-:Y:S02]  /*0620*/  USHF.L.U32 UR8, UR8, 0x1, URZ ;  /* 0x0000000108087899 */ /* 0x000fe400080006ff */
[----:B------:R-:W-:-:S04]  /*0630*/  UIADD3 UR6, UPT, UPT, -UR6, 0x100000, URZ ;  /* 0x0010000006067890 */ /* 0x000fc8000fffe1ff */
[----:B------:R-:W-:Y:S02]  /*0640*/  USHF.L.U32 UR7, UR6, 0xb, URZ ;  /* 0x0000000b06077899 */ /* 0x000fe400080006ff */
[----:B------:R-:W-:Y:S01]  /*0650*/  USHF.L.U32 UR6, UR6, 0x1, URZ ;  /* 0x0000000106067899 */ /* 0x000fe200080006ff */
[----:B------:R-:W3:Y:S03]  /*0660*/  FENCE.VIEW.ASYNC.S ;  /* 0x00000000000073c6 */ /* 0x000ee60000000000 */
[----:B---3--:R3:W4:Y:S08]  /*0670*/  SYNCS.EXCH.64 URZ, [UR4], UR8 ;  /* 0x0000000804ff75b2 */ /* 0x0087300008000100 */
[----:B------:R3:W1:Y:S01]  /*0680*/  SYNCS.EXCH.64 URZ, [UR4+0xd0], UR6 ;  /* 0x0000d00604ff75b2 */ /* 0x0006620008000100 */
        /* <DEDUP_REMOVED lines=49> */
[----:B------:R3:W1:Y:S02]  /*09a0*/  SYNCS.EXCH.64 URZ, [UR4+0x198], UR6 ;  /* 0x0001980604ff75b2 */ /* 0x0006640008000100 */
[----:B---34-:R-:W-:Y:S01]  /*09b0*/  NOP ;  /* 0x0000000000007918 */ /* 0x018fe20000000000 */
.L_x_10:
[----:B------:R-:W-:Y:S05]  /*09c0*/  BSYNC.RECONVERGENT B0 ;  /* 0x0000000000007941 */ /* 0x000fea0003800200 */
.L_x_9:
[----:B------:R-:W3:Y:S01]  /*09d0*/  SHFL.IDX PT, R0, R47, RZ, 0x1f ;  /* 0x00001fff2f007589 */ /* 0x000ee200000e0000 */
[----:B------:R-:W-:Y:S01]  /*09e0*/  NOP ;  /* 0x0000000000007918 */ /* 0x000fe20000000000 */
[----:B---3--:R-:W-:-:S13]  /*09f0*/  ISETP.NE.AND P0, PT, R0, 0x1, PT ;  /* 0x000000010000780c */ /* 0x008fda0003f05270 */
[----:B------:R-:W-:Y:S05]  /*0a00*/  @P0 BRA `(.L_x_11) ;  /* 0x0000000000540947 */ /* 0x000fea0003800000 */
        /* <DEDUP_REMOVED lines=10> */
[----:B------:R-:W-:Y:S01]  /*0ab0*/  ELECT P0, URZ, PT ;  /* 0x0000000000ff782f */ /* 0x000fe20003800000 */
[----:B------:R-:W3:Y:S02]  /*0ac0*/  FENCE.VIEW.ASYNC.S ;  /* 0x00000000000073c6 */ /* 0x000ee40000000000 */
[----:B---3--:R3:W4:Y:S08]  /*0ad0*/  SYNCS.EXCH.64 URZ, [UR4+0x1a0], UR8 ;  /* 0x0001a00804ff75b2 */ /* 0x0087300008000100 */
[----:B------:R3:W1:Y:S01]  /*0ae0*/  SYNCS.EXCH.64 URZ, [UR4+0x1c0], UR6 ;  /* 0x0001c00604ff75b2 */ /* 0x0006620008000100 */
[----:B------:R3:W1:Y:S01]  /*0af0*/  SYNCS.EXCH.64 URZ, [UR4+0x1a8], UR8 ;  /* 0x0001a80804ff75b2 */ /* 0x0006620008000100 */
[----:B------:R3:W1:Y:S01]  /*0b00*/  SYNCS.EXCH.64 URZ, [UR4+0x1c8], UR6 ;  /* 0x0001c80604ff75b2 */ /* 0x0006620008000100 */
[----:B------:R3:W1:Y:S01]  /*0b10*/  SYNCS.EXCH.64 URZ, [UR4+0x1b0], UR8 ;  /* 0x0001b00804ff75b2 */ /* 0x0006620008000100 */
[----:B------:R3:W1:Y:S01]  /*0b20*/  SYNCS.EXCH.64 URZ, [UR4+0x1d0], UR6 ;  /* 0x0001d00604ff75b2 */ /* 0x0006620008000100 */
[----:B------:R3:W1:Y:S01]  /*0b30*/  SYNCS.EXCH.64 URZ, [UR4+0x1b8], UR8 ;  /* 0x0001b80804ff75b2 */ /* 0x0006620008000100 */
[----:B------:R3:W1:Y:S01]  /*0b40*/  SYNCS.EXCH.64 URZ, [UR4+0x1d8], UR6 ;  /* 0x0001d80604ff75b2 */ /* 0x0006620008000100 */
[----:B------:R-:W-:Y:S01]  /*0b50*/  NOP ;  /* 0x0000000000007918 */ /* 0x000fe20000000000 */
.L_x_11:
[----:B------:R-:W2:Y:S01]  /*0b60*/  SHFL.IDX PT, R0, R47, RZ, 0x1f ;  /* 0x00001fff2f007589 */ /* 0x000ea200000e0000 */
[----:B------:R-:W-:Y:S01]  /*0b70*/  NOP ;  /* 0x0000000000007918 */ /* 0x000fe20000000000 */
[----:B--2---:R-:W-:-:S13]  /*0b80*/  ISETP.NE.AND P0, PT, R0, 0x3, PT ;  /* 0x000000030000780c */ /* 0x004fda0003f05270 */
[----:B------:R-:W-:Y:S05]  /*0b90*/  @P0 BRA `(.L_x_12) ;  /* 0x00000000002c0947 */ /* 0x000fea0003800000 */
[----:B---3--:R-:W-:Y:S01]  /*0ba0*/  UMOV UR6, 0x400 ;  /* 0x0000040000067882 */ /* 0x008fe20000000000 */
[----:B------:R-:W-:Y:S01]  /*0bb0*/  UMOV UR4, 0x20 ;  /* 0x0000002000047882 */ /* 0x000fe20000000000 */
[----:B------:R-:W-:Y:S02]  /*0bc0*/  ULEA UR6, UR47, UR6, 0x18 ;  /* 0x000000062f067291 */ /* 0x000fe4000f8ec0ff */
[----:B------:R-:W-:-:S04]  /*0bd0*/  UIADD3 UR4, UPT, UPT, -UR4, 0x100000, URZ ;  /* 0x0010000004047890 */ /* 0x000fc8000fffe1ff */
[----:B------:R-:W-:Y:S02]  /*0be0*/  USHF.L.U32 UR5, UR4, 0xb, URZ ;  /* 0x0000000b04057899 */ /* 0x000fe400080006ff */
[----:B------:R-:W-:Y:S01]  /*0bf0*/  USHF.L.U32 UR4, UR4, 0x1, URZ ;  /* 0x0000000104047899 */ /* 0x000fe200080006ff */
[----:B------:R-:W-:Y:S01]  /*0c00*/  ELECT P0, URZ, PT ;  /* 0x0000000000ff782f */ /* 0x000fe20003800000 */
[----:B------:R-:W2:Y:S10]  /*0c10*/  FENCE.VIEW.ASYNC.S ;  /* 0x00000000000073c6 */ /* 0x000eb40000000000 */
[----:B--2---:R2:W3:Y:S01]  /*0c20*/  SYNCS.EXCH.64 URZ, [UR6+0x1e0], UR4 ;  /* 0x0001e00406ff75b2 */ /* 0x0044e20008000100 */
[----:B------:R2:W1:Y:S01]  /*0c30*/  SYNCS.EXCH.64 URZ, [UR6+0x1e8], UR4 ;  /* 0x0001e80406ff75b2 */ /* 0x0004620008000100 */
[----:B------:R-:W-:Y:S01]  /*0c40*/  NOP ;  /* 0x0000000000007918 */ /* 0x000fe20000000000 */
.L_x_12:
[----:B------:R-:W4:Y:S01]  /*0c50*/  SHFL.IDX PT, R0, R47, RZ, 0x1f ;  /* 0x00001fff2f007589 */ /* 0x000f2200000e0000 */
[----:B------:R-:W-:Y:S01]  /*0c60*/  NOP ;  /* 0x0000000000007918 */ /* 0x000fe20000000000 */
[----:B----4-:R-:W-:-:S13]  /*0c70*/  ISETP.NE.AND P0, PT, R0, 0x4, PT ;  /* 0x000000040000780c */ /* 0x010fda0003f05270 */
[----:B------:R-:W-:Y:S05]  /*0c80*/  @P0 BRA `(.L_x_13) ;  /* 0x0000000000480947 */ /* 0x000fea0003800000 */
[----:B--23--:R-:W-:Y:S01]  /*0c90*/  UMOV UR4, 0x720 ;  /* 0x0000072000047882 */ /* 0x00cfe20000000000 */
[----:B------:R-:W-:Y:S01]  /*0ca0*/  UMOV UR6, 0x400 ;  /* 0x0000040000067882 */ /* 0x000fe20000000000 */
[----:B------:R-:W-:Y:S01]  /*0cb0*/  USEL UR4, UR4, 0x620, UP4 ;  /* 0x0000062004047887 */ /* 0x000fe2000a000000 */
        /* <DEDUP_REMOVED lines=9> */
[----:B------:R-:W2:Y:S02]  /*0d50*/  FENCE.VIEW.ASYNC.S ;  /* 0x00000000000073c6 */ /* 0x000ea40000000000 */
[----:B--2---:R4:W2:Y:S08]  /*0d60*/  SYNCS.EXCH.64 URZ, [UR6+0x1f0], UR8 ;  /* 0x0001f00806ff75b2 */ /* 0x0048b00008000100 */
[----:B------:R4:W3:Y:S01]  /*0d70*/  SYNCS.EXCH.64 URZ, [UR6+0x200], UR4 ;  /* 0x0002000406ff75b2 */ /* 0x0008e20008000100 */
[----:B------:R4:W1:Y:S01]  /*0d80*/  SYNCS.EXCH.64 URZ, [UR6+0x1f8], UR8 ;  /* 0x0001f80806ff75b2 */ /* 0x0008620008000100 */
[----:B------:R4:W1:Y:S02]  /*0d90*/  SYNCS.EXCH.64 URZ, [UR6+0x208], UR4 ;  /* 0x0002080406ff75b2 */ /* 0x0008640008000100 */
[----:B----4-:R-:W-:Y:S01]  /*0da0*/  NOP ;  /* 0x0000000000007918 */ /* 0x010fe20000000000 */
.L_x_13:
[----:B------:R-:W4:Y:S01]  /*0db0*/  SHFL.IDX PT, R0, R47, RZ, 0x1f ;  /* 0x00001fff2f007589 */ /* 0x000f2200000e0000 */
[----:B------:R-:W-:Y:S01]  /*0dc0*/  NOP ;  /* 0x0000000000007918 */ /* 0x000fe20000000000 */
[----:B----4-:R-:W-:-:S13]  /*0dd0*/  ISETP.NE.AND P0, PT, R0, 0x5, PT ;  /* 0x000000050000780c */ /* 0x010fda0003f05270 */
[----:B------:R-:W-:Y:S05]  /*0de0*/  @P0 BRA `(.L_x_14) ;  /* 0x0000000000540947 */ /* 0x000fea0003800000 */
[----:B--23--:R-:W-:Y:S01]  /*0df0*/  UMOV UR4, 0x400 ;  /* 0x0000040000047882 */ /* 0x00cfe20000000000 */
        /* <DEDUP_REMOVED lines=14> */
[----:B------:R4:W1:Y:S01]  /*0ee0*/  SYNCS.EXCH.64 URZ, [UR4+0x238], UR8 ;  /* 0x0002380804ff75b2 */ /* 0x0008620008000100 */
[----:B------:R4:W1:Y:S01]  /*0ef0*/  SYNCS.EXCH.64 URZ, [UR4+0x220], UR6 ;  /* 0x0002200604ff75b2 */ /* 0x0008620008000100 */
[----:B------:R4:W1:Y:S01]  /*0f00*/  SYNCS.EXCH.64 URZ, [UR4+0x240], UR8 ;  /* 0x0002400804ff75b2 */ /* 0x0008620008000100 */
[----:B------:R4:W1:Y:S01]  /*0f10*/  SYNCS.EXCH.64 URZ, [UR4+0x228], UR6 ;  /* 0x0002280604ff75b2 */ /* 0x0008620008000100 */
[----:B------:R4:W1:Y:S02]  /*0f20*/  SYNCS.EXCH.64 URZ, [UR4+0x248], UR8 ;  /* 0x0002480804ff75b2 */ /* 0x0008640008000100 */
[----:B----4-:R-:W-:Y:S01]  /*0f30*/  NOP ;  /* 0x0000000000007918 */ /* 0x010fe20000000000 */
.L_x_14:
[----:B------:R-:W4:Y:S01]  /*0f40*/  SHFL.IDX PT, R0, R47, RZ, 0x1f ;  /* 0x00001fff2f007589 */ /* 0x000f2200000e0000 */
[----:B------:R-:W-:Y:S01]  /*0f50*/  ISETP.NE.OR P1, PT, RZ, UR18, !P1 ;  /* 0x00000012ff007c0c */ /* 0x000fe2000cf25670 */
[----:B------:R-:W-:Y:S01]  /*0f60*/  NOP ;  /* 0x0000000000007918 */ /* 0x000fe20000000000 */
[----:B----4-:R-:W-:-:S13]  /*0f70*/  ISETP.NE.AND P0, PT, R0, 0x3, PT ;  /* 0x000000030000780c */ /* 0x010fda0003f05270 */
[----:B------:R-:W-:Y:S05]  /*0f80*/  @P0 BRA `(.L_x_15) ;  /* 0x0000000000340947 */ /* 0x000fea0003800000 */
[----:B--23--:R-:W-:Y:S01]  /*0f90*/  UMOV UR4, 0x400 ;  /* 0x0000040000047882 */ /* 0x00cfe20000000000 */
[----:B------:R-:W-:Y:S01]  /*0fa0*/  UMOV UR6, 0x20 ;  /* 0x0000002000067882 */ /* 0x000fe20000000000 */
[----:B------:R-:W-:Y:S02]  /*0fb0*/  ULEA UR4, UR47, UR4, 0x18 ;  /* 0x000000042f047291 */ /* 0x000fe4000f8ec0ff */
[----:B------:R-:W-:-:S04]  /*0fc0*/  UIADD3 UR6, UPT, UPT, -UR6, 0x100000, URZ ;  /* 0x0010000006067890 */ /* 0x000fc8000fffe1ff */
[----:B------:R-:W-:Y:S02]  /*0fd0*/  USHF.L.U32 UR7, UR6, 0xb, URZ ;  /* 0x0000000b06077899 */ /* 0x000fe400080006ff */
[----:B------:R-:W-:Y:S01]  /*0fe0*/  USHF.L.U32 UR6, UR6, 0x1, URZ ;  /* 0x0000000106067899 */ /* 0x000fe200080006ff */
[----:B------:R-:W-:Y:S01]  /*0ff0*/  ELECT P0, URZ, PT ;  /* 0x0000000000ff782f */ /* 0x000fe20003800000 */
[----:B------:R-:W2:Y:S10]  /*1000*/  FENCE.VIEW.ASYNC.S ;  /* 0x00000000000073c6 */ /* 0x000eb40000000000 */
[----:B--2---:R4:W2:Y:S01]  /*1010*/  SYNCS.EXCH.64 URZ, [UR4+0x250], UR6 ;  /* 0x0002500604ff75b2 */ /* 0x0048a20008000100 */
[----:B------:R4:W3:Y:S01]  /*1020*/  SYNCS.EXCH.64 URZ, [UR4+0x260], UR6 ;  /* 0x0002600604ff75b2 */ /* 0x0008e20008000100 */
[----:B------:R4:W1:Y:S01]  /*1030*/  SYNCS.EXCH.64 URZ, [UR4+0x258], UR6 ;  /* 0x0002580604ff75b2 */ /* 0x0008620008000100 */
[----:B------:R4:W1:Y:S02]  /*1040*/  SYNCS.EXCH.64 URZ, [UR4+0x268], UR6 ;  /* 0x0002680604ff75b2 */ /* 0x0008640008000100 */
[----:B----4-:R-:W-:Y:S01]  /*1050*/  NOP ;  /* 0x0000000000007918 */ /* 0x010fe20000000000 */
.L_x_15:
[----:B------:R-:W-:Y:S01]  /*1060*/  VOTEU.ALL UP0, P1 ;  /* 0x0000000000ff7886 */ /* 0x000fe20000800000 */
[----:B--23--:R-:W-:Y:S01]  /*1070*/  UMOV UR4, 0x20 ;  /* 0x0000002000047882 */ /* 0x00cfe20000000000 */
[----:B------:R-:W2:Y:S01]  /*1080*/  LDCU UR7, c[0x0][0x36c] ;  /* 0x00006d80ff0777ac */ /* 0x000ea20008000800 */
[----:B------:R-:W-:Y:S01]  /*1090*/  NOP ;  /* 0x0000000000007918 */ /* 0x000fe20000000000 */
[----:B------:R-:W-:Y:S01]  /*10a0*/  LOP3.LUT R0, R60, 0x1f, RZ, 0xc0, !PT ;  /* 0x0000001f3c007812 */ /* 0x000fe200078ec0ff */
[----:B------:R-:W-:Y:S01]  /*10b0*/  @!UP0 UMOV UR6, 0x400 ;  /* 0x0000040000068882 */ /* 0x000fe20000000000 */
[----:B------:R-:W-:-:S04]  /*10c0*/  @!UP0 UIADD3 UR4, UPT, UPT, -UR4, 0x100000, URZ ;  /* 0x0010000004048890 */ /* 0x000fc8000fffe1ff */
[----:B------:R-:W-:Y:S02]  /*10d0*/  @!UP0 USHF.L.U32 UR5, UR4, 0xb, URZ ;  /* 0x0000000b04058899 */ /* 0x000fe400080006ff */
[----:B------:R-:W-:Y:S02]  /*10e0*/  @!UP0 USHF.L.U32 UR4, UR4, 0x1, URZ ;  /* 0x0000000104048899 */ /* 0x000fe400080006ff */
[----:B------:R-:W-:Y:S01]  /*10f0*/  @!UP0 ULEA UR6, UR47, UR6, 0x18 ;  /* 0x000000062f068291 */ /* 0x000fe2000f8ec0ff */
[----:B------:R-:W-:Y:S01]  /*1100*/  VOTEU.ALL UP0, P1 ;  /* 0x0000000000ff7886 */ /* 0x000fe20000800000 */
[----:B------:R-:W-:Y:S02]  /*1110*/  UISETP.NE.AND UP5, UPT, UR18, URZ, UPT ;  /* 0x000000ff1200728c */ /* 0x000fe4000bfa5270 */
[----:B--2---:R-:W-:Y:S01]  /*1120*/  UISETP.EQ.U32.AND UP6, UPT, UR7, 0x1, UPT ;  /* 0x000000010700788c */ /* 0x004fe2000bfc2070 */
[----:B------:R-:W2:Y:S07]  /*1130*/  FENCE.VIEW.ASYNC.S ;  /* 0x00000000000073c6 */ /* 0x000eae0000000000 */
[----:B--2---:R2:W3:Y:S01]  /*1140*/  @!UP0 SYNCS.EXCH.64 URZ, [UR6+0x270], UR4 ;  /* 0x0002700406ff85b2 */ /* 0x0044e20008000100 */
[----:B------:R-:W-:Y:S05]  /*1150*/  BRA.U !UP6, `(.L_x_16) ;  /* 0x000000010e087547 */ /* 0x000fea000b800000 */
[----:B-1-3--:R-:W-:Y:S01]  /*1160*/  UCGABAR_ARV ;  /* 0x00000000000079c7 */ /* 0x00afe20008000000 */
[----:B------:R-:W-:Y:S05]  /*1170*/  BRA `(.L_x_17) ;  /* 0x0000000000047947 */ /* 0x000fea0003800000 */
.L_x_16:
[----:B-1-3--:R-:W-:Y:S01]  /*1180*/  NOP ;  /* 0x0000000000007918 */ /* 0x00afe20000000000 */
.L_x_17:
[----:B------:R-:W1:Y:S01]  /*1190*/  S2UR UR31, SR_CTAID.X ;  /* 0x00000000001f79c3 */ /* 0x000e620000002500 */
[----:B------:R-:W-:-:S05]  /*11a0*/  CS2R.32 R50, SR_CgaSize ;  /* 0x0000000000327805 */ /* 0x000fca0000008a00 */
[----:B------:R-:W-:-:S05]  /*11b0*/  IMAD R50, R50, -0xa0, RZ ;  /* 0xffffff6032327824 */ /* 0x000fca00078e02ff */
[----:B--2---:R-:W-:-:S14]  /*11c0*/  R2UR UR5, R50 ;  /* 0x00000000320572ca */ /* 0x004fdc00000e0000 */
[----:B------:R-:W2:Y:S01]  /*11d0*/  LDCU UR5, c[0x0][UR5+0x2b0] ;  /* 0x00005600050577ac */ /* 0x000ea20008000800 */
[----:B------:R-:W-:-:S05]  /*11e0*/  CS2R.32 R50, SR_CgaSize ;  /* 0x0000000000327805 */ /* 0x000fca0000008a00 */
[----:B------:R-:W-:-:S05]  /*11f0*/  IMAD R50, R50, -0xa0, RZ ;  /* 0xffffff6032327824 */ /* 0x000fca00078e02ff */
[----:B------:R-:W-:-:S14]  /*1200*/  R2UR UR4, R50 ;  /* 0x00000000320472ca */ /* 0x000fdc00000e0000 */
[----:B------:R-:W3:Y:S01]  /*1210*/  LDCU UR4, c[0x0][UR4+0x2b4] ;  /* 0x00005680040477ac */ /* 0x000ee20008000800 */
[----:B------:R-:W4:Y:S01]  /*1220*/  S2UR UR30, SR_CTAID.Y ;  /* 0x00000000001e79c3 */ /* 0x000f220000002600 */
[----:B------:R-:W-:-:S05]  /*1230*/  CS2R.32 R50, SR_CgaSize ;  /* 0x0000000000327805 */ /* 0x000fca0000008a00 */
[----:B------:R-:W-:-:S05]  /*1240*/  IMAD R50, R50, -0xa0, RZ ;  /* 0xffffff6032327824 */ /* 0x000fca00078e02ff */
[----:B------:R-:W-:-:S14]  /*1250*/  R2UR UR7, R50 ;  /* 0x00000000320772ca */ /* 0x000fdc00000e0000 */
[----:B------:R-:W3:Y:S01]  /*1260*/  LDCU UR7, c[0x0][UR7+0x2a4] ;  /* 0x00005480070777ac */ /* 0x000ee20008000800 */
[----:B------:R-:W-:-:S05]  /*1270*/  CS2R.32 R50, SR_CgaSize ;  /* 0x0000000000327805 */ /* 0x000fca0000008a00 */
[----:B------:R-:W-:-:S05]  /*1280*/  IMAD R50, R50, -0xa0, RZ ;  /* 0xffffff6032327824 */ /* 0x000fca00078e02ff */
[----:B------:R-:W-:-:S14]  /*1290*/  R2UR UR63, R50 ;  /* 0x00000000323f72ca */ /* 0x000fdc00000e0000 */
[----:B------:R-:W3:Y:S01]  /*12a0*/  LDCU UR63, c[0x0][UR63+0x2a0] ;  /* 0x000054003f3f77ac */ /* 0x000ee20008000800 */
[----:B------:R-:W-:Y:S01]  /*12b0*/  UISETP.GT.U32.AND UP0, UPT, UR33, 0xffff, UPT ;  /* 0x0000ffff2100788c */ /* 0x000fe2000bf04070 */
[----:B------:R-:W3:Y:S01]  /*12c0*/  LDCU UR19, c[0x0][0xb24] ;  /* 0x00016480ff1377ac */ /* 0x000ee20008000800 */
[----:B------:R-:W3:Y:S01]  /*12d0*/  LDCU UR45, c[0x0][0xb24] ;  /* 0x00016480ff2d77ac */ /* 0x000ee20008000800 */
[----:B-1----:R-:W-:Y:S01]  /*12e0*/  I2FP.F32.U32 R3, UR31 ;  /* 0x0000001f00037c45 */ /* 0x002fe20008201000 */
[----:B------:R-:W1:Y:S04]  /*12f0*/  LDCU UR23, c[0x0][0xb30] ;  /* 0x00016600ff1777ac */ /* 0x000e680008000800 */
[----:B--2---:R-:W-:Y:S01]  /*1300*/  FMUL R3, R3, UR5 ;  /* 0x0000000503037c20 */ /* 0x004fe20008400000 */
[----:B------:R-:W-:Y:S01]  /*1310*/  USHF.L.U32 UR24, UR47, 0x8, URZ ;  /* 0x000000082f187899 */ /* 0x000fe200080006ff */
[----:B----4-:R-:W-:Y:S01]  /*1320*/  I2FP.F32.U32 R2, UR30 ;  /* 0x0000001e00027c45 */ /* 0x010fe20008201000 */
[----:B------:R-:W-:-:S03]  /*1330*/  USHF.L.U32 UR46, UR31, 0x6, URZ ;  /* 0x000000061f2e7899 */ /* 0x000fc600080006ff */
[----:B------:R-:W2:Y:S01]  /*1340*/  F2I.U32.TRUNC.NTZ R3, R3 ;  /* 0x0000000300037305 */ /* 0x000ea2000020f000 */
[----:B------:R-:W-:Y:S01]  /*1350*/  USEL UR21, UR33, 0xffff, !UP0 ;  /* 0x0000ffff21157887 */ /* 0x000fe2000c000000 */
[----:B---3--:R-:W-:-:S06]  /*1360*/  FMUL R2, R2, UR4 ;  /* 0x0000000402027c20 */ /* 0x008fcc0008400000 */
[----:B------:R-:W3:Y:S01]  /*1370*/  F2I.U32.TRUNC.NTZ R2, R2 ;  /* 0x0000000200027305 */ /* 0x000ee2000020f000 */
[----:B--2---:R-:W-:Y:S02]  /*1380*/  R2UR UR4, R3 ;  /* 0x00000000030472ca */ /* 0x004fe400000e0000 */
[----:B------:R-:W-:Y:S02]  /*1390*/  PRMT R3, RZ, 0x7610, R3 ;  /* 0x00007610ff037816 */ /* 0x000fe40000000003 */
[----:B---3--:R-:W-:Y:S02]  /*13a0*/  R2UR UR6, R2 ;  /* 0x00000000020672ca */ /* 0x008fe400000e0000 */
[----:B------:R-:W-:-:S07]  /*13b0*/  PRMT R2, RZ, 0x7610, R2 ;  /* 0x00007610ff027816 */ /* 0x000fce0000000002 */
[----:B------:R-:W-:-:S04]  /*13c0*/  UIADD3 UR5, UPT, UPT, -UR4, URZ, URZ ;  /* 0x000000ff04057290 */ /* 0x000fc8000fffe1ff */
[----:B------:R-:W-:Y:S02]  /*13d0*/  UIMAD UR63, UR63, UR5, UR31 ;  /* 0x000000053f3f72a4 */ /* 0x000fe4000f8e021f */
[----:B------:R-:W-:-:S04]  /*13e0*/  UIADD3 UR4, UPT, UPT, -UR6, URZ, URZ ;  /* 0x000000ff06047290 */ /* 0x000fc8000fffe1ff */
[----:B------:R-:W-:-:S06]  /*13f0*/  UIMAD UR4, UR7, UR4, UR30 ;  /* 0x00000004070472a4 */ /* 0x000fcc000f8e021e */
[----:B------:R-:W-:Y:S01]  /*1400*/  IMAD.U32 R50, RZ, RZ, UR4 ;  /* 0x00000004ff327e24 */ /* 0x000fe2000f8e00ff */
[----:B-1----:R-:W-:Y:S06]  /*1410*/  BRA.U UP5, `(.L_x_18) ;  /* 0x0000000105687547 */ /* 0x002fec000b800000 */
[----:B------:R-:W-:Y:S01]  /*1420*/  R2UR UR4, R50 ;  /* 0x00000000320472ca */ /* 0x000fe200000e0000 */
[----:B------:R-:W-:-:S12]  /*1430*/  ULOP3.LUT UR5, UR63, 0x4, URZ, 0x3c, !UPT ;  /* 0x000000043f057892 */ /* 0x000fd8000f8e3cff */
[----:B------:R-:W-:Y:S02]  /*1440*/  UISETP.NE.AND UP0, UPT, UR4, URZ, UPT ;  /* 0x000000ff0400728c */ /* 0x000fe4000bf05270 */
[----:B------:R-:W-:Y:S02]  /*1450*/  ULOP3.LUT UR4, UR63, 0x2, URZ, 0x3c, !UPT ;  /* 0x000000023f047892 */ /* 0x000fe4000f8e3cff */
[----:B------:R-:W-:-:S04]  /*1460*/  UISETP.GT.U32.AND UP2, UPT, UR63, 0x1, UP0 ;  /* 0x000000013f00788c */ /* 0x000fc80008744070 */
[----:B------:R-:W-:Y:S02]  /*1470*/  USEL UR8, URZ, 0x1, UP2 ;  /* 0x00000001ff087887 */ /* 0x000fe40009000000 */
[----:B------:R-:W-:Y:S02]  /*1480*/  USEL UR7, URZ, 0x2, UP2 ;  /* 0x00000002ff077887 */ /* 0x000fe40009000000 */
[----:B------:R-:W-:Y:S02]  /*1490*/  UISETP.GT.U32.AND UP2, UPT, UR4, 0x1, UP0 ;  /* 0x000000010400788c */ /* 0x000fe40008744070 */
[----:B------:R-:W-:Y:S02]  /*14a0*/  ULOP3.LUT UR4, UR63, 0x6, URZ, 0x3c, !UPT ;  /* 0x000000063f047892 */ /* 0x000fe4000f8e3cff */
[----:B------:R-:W-:Y:S02]  /*14b0*/  USEL UR6, URZ, 0x4, UP2 ;  /* 0x00000004ff067887 */ /* 0x000fe40009000000 */
[----:B------:R-:W-:-:S02]  /*14c0*/  USEL UR9, URZ, 0x8, UP2 ;  /* 0x00000008ff097887 */ /* 0x000fc40009000000 */
[----:B------:R-:W-:Y:S02]  /*14d0*/  UISETP.GT.U32.AND UP2, UPT, UR5, 0x1, UP0 ;  /* 0x000000010500788c */ /* 0x000fe40008744070 */
[----:B------:R-:W-:Y:S02]  /*14e0*/  UISETP.GT.U32.AND UP0, UPT, UR4, 0x1, UP0 ;  /* 0x000000010400788c */ /* 0x000fe40008704070 */
[----:B------:R-:W-:Y:S02]  /*14f0*/  USEL UR4, URZ, 0x10, UP2 ;  /* 0x00000010ff047887 */ /* 0x000fe40009000000 */
[----:B------:R-:W-:Y:S02]  /*1500*/  UIADD3 UR5, UPT, UPT, UR6, UR7, UR8 ;  /* 0x0000000706057290 */ /* 0x000fe4000fffe008 */
[----:B------:R-:W-:Y:S02]  /*1510*/  USEL UR7, URZ, 0x40, UP0 ;  /* 0x00000040ff077887 */ /* 0x000fe40008000000 */
[----:B------:R-:W-:-:S02]  /*1520*/  USEL UR8, URZ, 0x20, UP2 ;  /* 0x00000020ff087887 */ /* 0x000fc40009000000 */
[----:B------:R-:W-:Y:S02]  /*1530*/  UIADD3 UR5, UPT, UPT, UR4, UR5, UR9 ;  /* 0x0000000504057290 */ /* 0x000fe4000fffe009 */
[----:B------:R-:W-:Y:S02]  /*1540*/  ULOP3.LUT UR4, UR63, 0xfffffffe, URZ, 0xc0, !UPT ;  /* 0xfffffffe3f047892 */ /* 0x000fe4000f8ec0ff */
[----:B------:R-:W-:Y:S02]  /*1550*/  USEL UR6, URZ, 0x80, UP0 ;  /* 0x00000080ff067887 */ /* 0x000fe40008000000 */
[----:B------:R-:W-:-:S03]  /*1560*/  UIADD3 UR5, UPT, UPT, UR7, UR5, UR8 ;  /* 0x0000000507057290 */ /* 0x000fc6000fffe008 */
[----:B------:R-:W-:Y:S01]  /*1570*/  UMOV UR7, 0x3 ;  /* 0x0000000300077882 */ /* 0x000fe20000000000 */
[----:B------:R-:W-:Y:S02]  /*1580*/  UIADD3 UR5, UPT, UPT, UR5, UR6, URZ ;  /* 0x0000000605057290 */ /* 0x000fe4000fffe0ff */
[----:B------:R-:W-:-:S04]  /*1590*/  USHF.L.U32 UR4, UR7, UR4, URZ ;  /* 0x0000000407047299 */ /* 0x000fc800080006ff */
[----:B------:R-:W-:Y:S02]  /*15a0*/  MOV R3, UR5 ;  /* 0x0000000500037c02 */ /* 0x000fe40008000f00 */
[----:B------:R-:W-:-:S07]  /*15b0*/  IMAD.U32 R2, RZ, RZ, UR4 ;  /* 0x00000004ff027e24 */ /* 0x000fce000f8e00ff */
.L_x_18:
[----:B------:R-:W1:Y:S01]  /*15c0*/  S2UR UR36, SR_CTAID.Z ;  /* 0x00000000002479c3 */ /* 0x000e620000002700 */
[----:B------:R-:W-:Y:S01]  /*15d0*/  UISETP.GE.AND UP0, UPT, UR19, 0x1, UPT ;  /* 0x000000011300788c */ /* 0x000fe2000bf06270 */
[----:B------:R-:W-:-:S08]  /*15e0*/  UMOV UR25, 0x55 ;  /* 0x0000005500197882 */ /* 0x000fd00000000000 */
[----:B------:R-:W-:Y:S05]  /*15f0*/  BRA.U !UP0, `(.L_x_19) ;  /* 0x0000000108d07547 */ /* 0x000fea000b800000 */
[----:B------:R-:W2:Y:S01]  /*1600*/  LDCU.128 UR12, c[0x0][0xb10] ;  /* 0x00016200ff0c77ac */ /* 0x000ea20008000c00 */
[----:B------:R-:W3:Y:S01]  /*1610*/  LDCU UR6, c[0x0][0x370] ;  /* 0x00006e00ff0677ac */ /* 0x000ee20008000800 */
[----:B------:R-:W4:Y:S01]  /*1620*/  LDCU UR7, c[0x0][0x374] ;  /* 0x00006e80ff0777ac */ /* 0x000f220008000800 */
[----:B------:R-:W1:Y:S01]  /*1630*/  LDCU UR20, c[0x0][0xb0c] ;  /* 0x00016180ff1477ac */ /* 0x000e620008000800 */
[----:B------:R-:W1:Y:S01]  /*1640*/  LDCU UR22, c[0x0][0xb20] ;  /* 0x00016400ff1677ac */ /* 0x000e620008000800 */
[----:B------:R-:W1:Y:S01]  /*1650*/  LDCU.64 UR8, c[0x0][0xb28] ;  /* 0x00016500ff0877ac */ /* 0x000e620008000a00 */
[----:B--2---:R-:W-:Y:S02]  /*1660*/  UISETP.NE.AND UP3, UPT, UR14, 0x1, UPT ;  /* 0x000000010e00788c */ /* 0x004fe4000bf65270 */
[----:B----4-:R-:W-:Y:S02]  /*1670*/  UIMAD.WIDE.U32 UR10, UR7, UR15, URZ ;  /* 0x0000000f070a72a5 */ /* 0x010fe4000f8e00ff */
[----:B---3--:R-:W-:-:S02]  /*1680*/  UIMAD.WIDE.U32 UR16, UR6, UR12, URZ ;  /* 0x0000000c061072a5 */ /* 0x008fc4000f8e00ff */
[----:B-1----:R-:W-:Y:S02]  /*1690*/  UISETP.NE.AND UP0, UPT, UR20, 0x1, UPT ;  /* 0x000000011400788c */ /* 0x002fe4000bf05270 */
[----:B------:R-:W-:Y:S01]  /*16a0*/  UIMAD.WIDE.U32 UR4, UR31, UR12, URZ ;  /* 0x0000000c1f0472a5 */ /* 0x000fe2000f8e00ff */
[----:B------:R-:W-:Y:S02]  /*16b0*/  UMOV UR10, UR11 ;  /* 0x0000000b000a7c82 */ /* 0x000fe40008000000 */
[----:B------:R-:W-:Y:S01]  /*16c0*/  UMOV UR16, UR17 ;  /* 0x0000001100107c82 */ /* 0x000fe20008000000 */
[----:B------:R-:W-:Y:S02]  /*16d0*/  @UP3 USHF.R.U32.HI UR7, URZ, UR22, UR10 ;  /* 0x00000016ff073299 */ /* 0x000fe4000801160a */
[----:B------:R-:W-:Y:S02]  /*16e0*/  UISETP.NE.AND UP2, UPT, UR19, 0x1, UPT ;  /* 0x000000011300788c */ /* 0x000fe4000bf45270 */
[----:B------:R-:W-:-:S02]  /*16f0*/  USHF.R.U32.HI UR5, URZ, UR13, UR5 ;  /* 0x0000000dff057299 */ /* 0x000fc40008011605 */
[----:B------:R-:W-:Y:S02]  /*1700*/  @UP0 USHF.R.U32.HI UR6, URZ, UR13, UR16 ;  /* 0x0000000dff060299 */ /* 0x000fe40008011610 */
[----:B------:R-:W-:Y:S02]  /*1710*/  UIMAD.WIDE.U32 UR12, UR30, UR15, URZ ;  /* 0x0000000f1e0c72a5 */ /* 0x000fe4000f8e00ff */
[----:B------:R-:W-:Y:S02]  /*1720*/  UIMAD.WIDE.U32 UR10, UR7, UR8, URZ ;  /* 0x00000008070a72a5 */ /* 0x000fe4000f8e00ff */
[----:B------:R-:W-:Y:S02]  /*1730*/  UIMAD.WIDE.U32 UR16, UR6, UR8, URZ ;  /* 0x00000008061072a5 */ /* 0x000fe4000f8e00ff */
[----:B------:R-:W-:Y:S01]  /*1740*/  USEL UR5, UR31, UR5, !UP0 ;  /* 0x000000051f057287 */ /* 0x000fe2000c000000 */
[----:B------:R-:W-:Y:S02]  /*1750*/  UMOV UR4, UR13 ;  /* 0x0000000d00047c82 */ /* 0x000fe40008000000 */
[----:B------:R-:W-:Y:S01]  /*1760*/  UMOV UR10, UR11 ;  /* 0x0000000b000a7c82 */ /* 0x000fe20008000000 */
[----:B------:R-:W-:-:S02]  /*1770*/  USHF.R.U32.HI UR4, URZ, UR22, UR4 ;  /* 0x00000016ff047299 */ /* 0x000fc40008011604 */
[----:B------:R-:W-:Y:S01]  /*1780*/  @UP2 USHF.R.U32.HI UR7, URZ, UR9, UR10 ;  /* 0x00000009ff072299 */ /* 0x000fe2000801160a */
[----:B------:R-:W-:Y:S01]  /*1790*/  UMOV UR16, UR17 ;  /* 0x0000001100107c82 */ /* 0x000fe20008000000 */
[----:B------:R-:W-:Y:S02]  /*17a0*/  USEL UR4, UR30, UR4, !UP3 ;  /* 0x000000041e047287 */ /* 0x000fe4000d800000 */
[----:B------:R-:W-:Y:S02]  /*17b0*/  @UP2 USHF.R.U32.HI UR6, URZ, UR9, UR16 ;  /* 0x00000009ff062299 */ /* 0x000fe40008011610 */
[----:B------:R-:W-:Y:S02]  /*17c0*/  UIMAD UR7, UR7, UR19, URZ ;  /* 0x00000013070772a4 */ /* 0x000fe4000f8e02ff */
[----:B------:R-:W-:Y:S02]  /*17d0*/  UIMAD UR12, UR6, UR19, URZ ;  /* 0x00000013060c72a4 */ /* 0x000fe4000f8e02ff */
[----:B------:R-:W-:-:S02]  /*17e0*/  UISETP.GE.AND UP0, UPT, UR4, UR7, UPT ;  /* 0x000000070400728c */ /* 0x000fc4000bf06270 */
[----:B------:R-:W-:Y:S02]  /*17f0*/  UIMAD.WIDE.U32 UR10, UR4, UR8, URZ ;  /* 0x00000008040a72a5 */ /* 0x000fe4000f8e00ff */
[----:B------:R-:W-:Y:S02]  /*1800*/  UISETP.GE.OR UP0, UPT, UR5, UR12, UP0 ;  /* 0x0000000c0500728c */ /* 0x000fe40008706670 */
[----:B------:R-:W-:Y:S02]  /*1810*/  UIMAD.WIDE.U32 UR12, UR5, UR8, URZ ;  /* 0x00000008050c72a5 */ /* 0x000fe4000f8e00ff */
[----:B------:R-:W-:Y:S01]  /*1820*/  UIADD3 UR10, UPT, UPT, -UR4, URZ, URZ ;  /* 0x000000ff040a7290 */ /* 0x000fe2000fffe1ff */
[----:B------:R-:W-:Y:S01]  /*1830*/  UMOV UR8, UR11 ;  /* 0x0000000b00087c82 */ /* 0x000fe20008000000 */
[----:B------:R-:W-:Y:S02]  /*1840*/  UIADD3 UR11, UPT, UPT, -UR5, URZ, URZ ;  /* 0x000000ff050b7290 */ /* 0x000fe4000fffe1ff */
[----:B------:R-:W-:-:S03]  /*1850*/  USHF.R.U32.HI UR8, URZ, UR9, UR8 ;  /* 0x00000009ff087299 */ /* 0x000fc60008011608 */
[----:B------:R-:W-:Y:S01]  /*1860*/  @!UP0 UMOV UR7, UR13 ;  /* 0x0000000d00078c82 */ /* 0x000fe20008000000 */
[----:B------:R-:W-:Y:S02]  /*1870*/  UIMAD UR30, UR14, UR10, UR30 ;  /* 0x0000000a0e1e72a4 */ /* 0x000fe4000f8e021e */
[----:B------:R-:W-:Y:S02]  /*1880*/  USEL UR8, UR4, UR8, !UP2 ;  /* 0x0000000804087287 */ /* 0x000fe4000d000000 */
[----:B------:R-:W-:Y:S02]  /*1890*/  @!UP0 USHF.R.U32.HI UR7, URZ, UR9, UR7 ;  /* 0x00000009ff078299 */ /* 0x000fe40008011607 */
[----:B------:R-:W-:Y:S02]  /*18a0*/  UIADD3 UR9, UPT, UPT, -UR8, URZ, URZ ;  /* 0x000000ff08097290 */ /* 0x000fe4000fffe1ff */
[----:B------:R-:W-:Y:S02]  /*18b0*/  @!UP0 USEL UR7, UR5, UR7, !UP2 ;  /* 0x0000000705078287 */ /* 0x000fe4000d000000 */
[----:B------:R-:W-:-:S02]  /*18c0*/  UIMAD UR9, UR19, UR9, UR4 ;  /* 0x00000009130972a4 */ /* 0x000fc4000f8e0204 */
[----:B------:R-:W-:Y:S02]  /*18d0*/  @!UP0 UIADD3 UR8, UPT, UPT, UR8, -UR7, URZ ;  /* 0x8000000708088290 */ /* 0x000fe4000fffe0ff */
[----:B------:R-:W-:Y:S02]  /*18e0*/  @!UP0 UIMAD UR6, UR9, UR6, UR7 ;  /* 0x00000006090682a4 */ /* 0x000fe4000f8e0207 */
[----:B------:R-:W-:Y:S02]  /*18f0*/  @!UP0 UIMAD UR4, UR8, UR19, UR5 ;  /* 0x00000013080482a4 */ /* 0x000fe4000f8e0205 */
[----:B------:R-:W-:Y:S02]  /*1900*/  UIMAD UR31, UR20, UR11, UR31 ;  /* 0x0000000b141f72a4 */ /* 0x000fe4000f8e021f */
[----:B------:R-:W-:Y:S01]  /*1910*/  UIMAD UR30, UR4, UR14, UR30 ;  /* 0x0000000e041e72a4 */ /* 0x000fe2000f8e021e */
[----:B------:R-:W-:Y:S02]  /*1920*/  @!UP0 UMOV UR5, UR6 ;  /* 0x0000000600058c82 */ /* 0x000fe40008000000 */
[----:B------:R-:W-:-:S12]  /*1930*/  UIMAD UR31, UR5, UR20, UR31 ;  /* 0x00000014051f72a4 */ /* 0x000fd8000f8e021f */
.L_x_19:
[----:B------:R-:W-:Y:S02]  /*1940*/  UISETP.NE.AND UP2, UPT, UR23, 0x1, UPT ;  /* 0x000000011700788c */ /* 0x000fe4000bf45270 */
[----:B------:R-:W-:Y:S02]  /*1950*/  ULOP3.LUT UR21, UR21, 0xffff, URZ, 0xc0, !UPT ;  /* 0x0000ffff15157892 */ /* 0x000fe4000f8ec0ff */
[----:B------:R-:W-:Y:S02]  /*1960*/  UISETP.NE.AND UP0, UPT, UR18, 0x2, UPT ;  /* 0x000000021200788c */ /* 0x000fe4000bf05270 */
[----:B------:R-:W-:Y:S02]  /*1970*/  ULOP3.LUT UR24, UR24, 0x600, URZ, 0xc0, !UPT ;  /* 0x0000060018187892 */ /* 0x000fe4000f8ec0ff */
[----:B------:R-:W-:Y:S02]  /*1980*/  ULOP3.LUT UR46, UR46, 0x40, URZ, 0xc0, !UPT ;  /* 0x000000402e2e7892 */ /* 0x000fe4000f8ec0ff */
[----:B------:R-:W-:Y:S01]  /*1990*/  USHF.L.U32 UR21, UR25, UR21, URZ ;  /* 0x0000001519157299 */ /* 0x000fe200080006ff */
[----:B------:R-:W-:Y:S11]  /*19a0*/  BRA.U UP2, `(.L_x_20) ;  /* 0x0000000102407547 */ /* 0x000ff6000b800000 */
[----:B------:R-:W2:Y:S01]  /*19b0*/  LDCU.128 UR8, c[0x0][0xb10] ;  /* 0x00016200ff0877ac */ /* 0x000ea20008000c00 */
[----:B------:R-:W3:Y:S01]  /*19c0*/  LDCU UR12, c[0x0][0xb0c] ;  /* 0x00016180ff0c77ac */ /* 0x000ee20008000800 */
[----:B------:R-:W4:Y:S01]  /*19d0*/  LDCU UR13, c[0x0][0xb20] ;  /* 0x00016400ff0d77ac */ /* 0x000f220008000800 */
[----:B--2---:R-:W-:Y:S02]  /*19e0*/  UIMAD.WIDE.U32 UR4, UR31, UR8, URZ ;  /* 0x000000081f0472a5 */ /* 0x004fe4000f8e00ff */
[----:B------:R-:W-:Y:S02]  /*19f0*/  UIMAD.WIDE.U32 UR6, UR30, UR11, URZ ;  /* 0x0000000b1e0672a5 */ /* 0x000fe4000f8e00ff */
[----:B---3--:R-:W-:Y:S02]  /*1a00*/  UISETP.NE.AND UP2, UPT, UR12, 0x1, UPT ;  /* 0x000000010c00788c */ /* 0x008fe4000bf45270 */
[----:B------:R-:W-:-:S03]  /*1a10*/  USHF.R.U32.HI UR5, URZ, UR9, UR5 ;  /* 0x00000009ff057299 */ /* 0x000fc60008011605 */
[----:B------:R-:W-:Y:S01]  /*1a20*/  UMOV UR4, UR7 ;  /* 0x0000000700047c82 */ /* 0x000fe20008000000 */
[----:B------:R-:W-:Y:S02]  /*1a30*/  USEL UR5, UR31, UR5, !UP2 ;  /* 0x000000051f057287 */ /* 0x000fe4000d000000 */
[----:B------:R-:W-:Y:S02]  /*1a40*/  UISETP.NE.AND UP2, UPT, UR10, 0x1, UPT ;  /* 0x000000010a00788c */ /* 0x000fe4000bf45270 */
[----:B----4-:R-:W-:-:S04]  /*1a50*/  USHF.R.U32.HI UR4, URZ, UR13, UR4 ;  /* 0x0000000dff047299 */ /* 0x010fc80008011604 */
[----:B------:R-:W-:-:S04]  /*1a60*/  USEL UR4, UR30, UR4, !UP2 ;  /* 0x000000041e047287 */ /* 0x000fc8000d000000 */
[----:B------:R-:W-:Y:S02]  /*1a70*/  UIADD3 UR6, UPT, UPT, UR5, -UR4, URZ ;  /* 0x8000000405067290 */ /* 0x000fe4000fffe0ff */
[----:B------:R-:W-:Y:S02]  /*1a80*/  UIADD3 UR4, UPT, UPT, -UR5, UR4, URZ ;  /* 0x0000000405047290 */ /* 0x000fe4000fffe1ff */
[----:B------:R-:W-:Y:S02]  /*1a90*/  UIMAD UR30, UR6, UR10, UR30 ;  /* 0x0000000a061e72a4 */ /* 0x000fe4000f8e021e */
[----:B------:R-:W-:-:S12]  /*1aa0*/  UIMAD UR31, UR4, UR12, UR31 ;  /* 0x0000000c041f72a4 */ /* 0x000fd8000f8e021f */
.L_x_20:
[----:B------:R-:W-:Y:S05]  /*1ab0*/  BRA.U !UP6, `(.L_x_21) ;  /* 0x000000010e0c7547 */ /* 0x000fea000b800000 */
[----:B------:R-:W-:Y:S01]  /*1ac0*/  UCGABAR_WAIT ;  /* 0x0000000000007dc7 */ /* 0x000fe20008000000 */
[----:B------:R-:W-:Y:S01]  /*1ad0*/  CCTL.IVALL ;  /* 0x00000000ff00798f */ /* 0x000fe20002000000 */
[----:B------:R-:W-:Y:S05]  /*1ae0*/  BRA `(.L_x_22) ;  /* 0x0000000000047947 */ /* 0x000fea0003800000 */
.L_x_21:
[----:B------:R-:W-:Y:S06]  /*1af0*/  BAR.SYNC.DEFER_BLOCKING 0x0 ;  /* 0x0000000000007b1d */ /* 0x000fec0000010000 */
.L_x_22:
[----:B------:R-:W-:Y:S05]  /*1b00*/  BRA.U UP0, `(.L_x_23) ;  /* 0x0000001d00f87547 */ /* 0x000fea000b800000 */
[----:B------:R-:W2:Y:S01]  /*1b10*/  LDCU UR6, c[0x0][0x38c] ;  /* 0x00007180ff0677ac */ /* 0x000ea20008000800 */
[----:B------:R-:W-:Y:S01]  /*1b20*/  PLOP3.LUT P1, PT, PT, PT, UP4, 0x80, 0x8 ;  /* 0x000000000008781c */ /* 0x000fe20003f2f048 */
[----:B------:R-:W-:Y:S01]  /*1b30*/  IMAD.MOV.U32 R12, RZ, RZ, 0x1 ;  /* 0x00000001ff0c7424 */ /* 0x000fe200078e00ff */
[----:B------:R-:W-:Y:S02]  /*1b40*/  ISETP.NE.AND P2, PT, R0, RZ, P3 ;  /* 0x000000ff0000720c */ /* 0x000fe40001f45270 */
[----:B------:R-:W-:Y:S02]  /*1b50*/  CS2R R10, SRZ ;  /* 0x00000000000a7805 */ /* 0x000fe4000001ff00 */
[----:B------:R-:W-:Y:S01]  /*1b60*/  PLOP3.LUT P1, PT, P1, PT, PT, 0x8, 0x80 ;  /* 0x000000000080781c */ /* 0x000fe20000f2e170 */
[----:B------:R-:W-:Y:S01]  /*1b70*/  IMAD.MOV.U32 R9, RZ, RZ, RZ ;  /* 0x000000ffff097224 */ /* 0x000fe200078e00ff */
[----:B------:R-:W3:Y:S01]  /*1b80*/  LDCU UR39, c[0x0][0x370] ;  /* 0x00006e00ff2777ac */ /* 0x000ee20008000800 */
[----:B------:R-:W-:Y:S01]  /*1b90*/  IMAD.MOV.U32 R8, RZ, RZ, 0x1 ;  /* 0x00000001ff087424 */ /* 0x000fe200078e00ff */
[----:B------:R-:W4:Y:S01]  /*1ba0*/  LDCU.64 UR26, c[0x0][0x348] ;  /* 0x00006900ff1a77ac */ /* 0x000f220008000a00 */
[----:B------:R-:W-:Y:S01]  /*1bb0*/  ULEA.HI UR43, UR24, UR46, URZ, 0x1b ;  /* 0x0000002e182b7291 */ /* 0x000fe2000f8fd8ff */
[----:B------:R-:W1:Y:S01]  /*1bc0*/  LDCU UR38, c[0x0][0x374] ;  /* 0x00006e80ff2677ac */ /* 0x000e620008000800 */
[----:B--2---:R-:W-:-:S02]  /*1bd0*/  UIADD3 UR5, UPT, UPT, UR6, 0x1f, URZ ;  /* 0x0000001f06057890 */ /* 0x004fc4000fffe0ff */
[----:B------:R-:W-:Y:S02]  /*1be0*/  UIADD3 UR48, UPT, UPT, UR6, 0x3e, URZ ;  /* 0x0000003e06307890 */ /* 0x000fe4000fffe0ff */
[----:B------:R-:W-:-:S04]  /*1bf0*/  USHF.R.S32.HI UR4, URZ, 0x1f, UR5 ;  /* 0x0000001fff047899 */ /* 0x000fc80008011405 */
[----:B------:R-:W-:Y:S02]  /*1c00*/  ULEA.HI UR4, UR4, UR5, URZ, 0x5 ;  /* 0x0000000504047291 */ /* 0x000fe4000f8f28ff */
[----:B------:R-:W-:Y:S02]  /*1c10*/  UIADD3 UR5, UPT, UPT, UR6, -0x1, URZ ;  /* 0xffffffff06057890 */ /* 0x000fe4000fffe0ff */
[----:B------:R-:W-:Y:S02]  /*1c20*/  USHF.R.S32.HI UR41, URZ, 0x5, UR4 ;  /* 0x00000005ff297899 */ /* 0x000fe40008011404 */
[----:B------:R-:W-:Y:S02]  /*1c30*/  UISETP.GE.U32.AND UP1, UPT, UR5, -0x3f, UPT ;  /* 0xffffffc10500788c */ /* 0x000fe4000bf26070 */
[----:B------:R-:W-:Y:S01]  /*1c40*/  UISETP.LT.U32.AND UP0, UPT, UR41, 0x1a, UPT ;  /* 0x0000001a2900788c */ /* 0x000fe2000bf01070 */
[----:B------:R-:W-:-:S03]  /*1c50*/  UMOV UR5, URZ ;  /* 0x000000ff00057c82 */ /* 0x000fc60008000000 */
[----:B------:R-:W-:Y:S02]  /*1c60*/  USEL UR40, UR41, 0x1a, UP0 ;  /* 0x0000001a29287887 */ /* 0x000fe40008000000 */
[----:B------:R-:W-:Y:S02]  /*1c70*/  UISETP.NE.AND UP0, UPT, UR18, URZ, UPT ;  /* 0x000000ff1200728c */ /* 0x000fe4000bf05270 */
[----:B------:R-:W-:Y:S02]  /*1c80*/  UIADD3 UR4, UPT, UPT, UR40, -0x1, URZ ;  /* 0xffffffff28047890 */ /* 0x000fe4000fffe0ff */
[----:B------:R-:W-:Y:S02]  /*1c90*/  @UP1 UIADD3 UR4, UPT, UPT, UR40, URZ, URZ ;  /* 0x000000ff28041290 */ /* 0x000fe4000fffe0ff */
[----:B------:R-:W-:Y:S02]  /*1ca0*/  USEL UR25, UR55, 0x2, UP0 ;  /* 0x0000000237197887 */ /* 0x000fe40008000000 */
[----:B------:R-:W-:-:S02]  /*1cb0*/  UIADD3 UR44, UPT, UPT, UR41, -UR40, URZ ;  /* 0x80000028292c7290 */ /* 0x000fc4000fffe0ff */
[----:B------:R-:W-:Y:S02]  /*1cc0*/  UIADD3 UR28, UPT, UPT, UR4, 0x1, URZ ;  /* 0x00000001041c7890 */ /* 0x000fe4000fffe0ff */
[----:B-1-34-:R-:W-:-:S12]  /*1cd0*/  UIADD3 UR42, UPT, UPT, -UR4, URZ, URZ ;  /* 0x000000ff042a7290 */ /* 0x01afd8000fffe1ff */
.L_x_43:
[----:B------:R-:W-:Y:S01]  /*1ce0*/  UISETP.NE.AND UP0, UPT, UR47, URZ, UPT ;  /* 0x000000ff2f00728c */ /* 0x000fe2000bf05270 */
[----:B------:R-:W1:Y:S08]  /*1cf0*/  S2UR UR47, SR_CgaCtaId ;  /* 0x00000000002f79c3 */ /* 0x000e700000008800 */
[----:B------:R-:W-:Y:S05]  /*1d00*/  BRA.U UP0, `(.L_x_24) ;  /* 0x0000000100347547 */ /* 0x000fea000b800000 */
[----:B------:R-:W2:Y:S01]  /*1d10*/  S2R R0, SR_CgaCtaId ;  /* 0x0000000000007919 */ /* 0x000ea20000008800 */
[----:B------:R-:W-:-:S04]  /*1d20*/  MOV R2, 0x400 ;  /* 0x0000040000027802 */ /* 0x000fc80000000f00 */
[----:B--2---:R-:W-:Y:S02]  /*1d30*/  LEA R0, R0, R2, 0x18 ;  /* 0x0000000200007211 */ /* 0x004fe400078ec0ff */
[----:B------:R-:W-:-:S03]  /*1d40*/  SHF.L.U32 R2, R8, 0x1f, RZ ;  /* 0x0000001f08027819 */ /* 0x000fc600000006ff */
[----:B------:R-:W-:-:S04]  /*1d50*/  IMAD R0, R9, 0x8, R0 ;  /* 0x0000000809007824 */ /* 0x000fc800078e0200 */
[----:B------:R-:W2:Y:S02]  /*1d60*/  SYNCS.PHASECHK.TRANS64.TRYWAIT P0, [R0+URZ+0x260], R2 ;  /* 0x00026002000075a7 */ /* 0x000ea400080011ff */
[----:B--2---:R-:W-:Y:S05]  /*1d70*/  @!P0 BRA `(.L_x_25) ;  /* 0x0000008000048947 */ /* 0x004fea0003800000 */
.L_x_172:
[----:B------:R-:W-:Y:S01]  /*1d80*/  VIADD R9, R9, 0x1 ;  /* 0x0000000109097836 */ /* 0x000fe20000000000 */
[----:B------:R2:W-:Y:S04]  /*1d90*/  SYNCS.ARRIVE.TRANS64.A1T0 RZ, [R0+URZ+0x250], RZ ;  /* 0x000250ff00ff79a7 */ /* 0x0005e800081000ff */
[----:B------:R-:W-:-:S04]  /*1da0*/  ISETP.NE.AND P0, PT, R9, 0x2, PT ;  /* 0x000000020900780c */ /* 0x000fc80003f05270 */
[----:B------:R-:W-:Y:S02]  /*1db0*/  SEL R9, R9, RZ, P0 ;  /* 0x000000ff09097207 */ /* 0x000fe40000000000 */
[----:B--2---:R-:W-:-:S04]  /*1dc0*/  SEL R0, RZ, 0x1, P0 ;  /* 0x00000001ff007807 */ /* 0x004fc80000000000 */
[----:B------:R-:W-:-:S07]  /*1dd0*/  LOP3.LUT R8, R8, R0, RZ, 0x3c, !PT ;  /* 0x0000000008087212 */ /* 0x000fce00078e3cff */
.L_x_24:
[----:B------:R-:W-:Y:S01]  /*1de0*/  UMOV UR6, 0x400 ;  /* 0x0000040000067882 */ /* 0x000fe20000000000 */
[----:B------:R-:W-:Y:S01]  /*1df0*/  UISETP.GE.U32.AND UP0, UPT, UR48, 0x3f, UPT ;  /* 0x0000003f3000788c */ /* 0x000fe2000bf06070 */
[----:B------:R-:W-:Y:S01]  /*1e00*/  SHF.L.U32 R0, R12, 0x1f, RZ ;  /* 0x0000001f0c007819 */ /* 0x000fe200000006ff */
[----:B-1----:R-:W-:Y:S02]  /*1e10*/  ULEA UR6, UR47, UR6, 0x18 ;  /* 0x000000062f067291 */ /* 0x002fe4000f8ec0ff */
[----:B------:R-:W-:Y:S02]  /*1e20*/  ULEA UR11, UR30, UR43, 0x7 ;  /* 0x0000002b1e0b7291 */ /* 0x000fe4000f8e38ff */
[----:B------:R-:W-:Y:S01]  /*1e30*/  ULEA UR4, UR5, UR6, 0x3 ;  /* 0x0000000605047291 */ /* 0x000fe2000f8e18ff */
[----:B------:R-:W-:-:S08]  /*1e40*/  UMOV UR7, URZ ;  /* 0x000000ff00077c82 */ /* 0x000fd00008000000 */
[----:B------:R1:W2:Y:S01]  /*1e50*/  SYNCS.PHASECHK.TRANS64.TRYWAIT P0, [UR4+0xd0], R0 ;  /* 0x0000d000ff0075a7 */ /* 0x0002a20008001104 */
[----:B------:R-:W-:-:S04]  /*1e60*/  ULEA.HI UR4, UR31, UR31, URZ, 0x1 ;  /* 0x0000001f1f047291 */ /* 0x000fc8000f8f08ff */
[----:B------:R-:W-:-:S04]  /*1e70*/  USHF.L.U32 UR4, UR4, 0x6, URZ ;  /* 0x0000000604047899 */ /* 0x000fc800080006ff */
[----:B------:R-:W-:Y:S01]  /*1e80*/  ULOP3.LUT UR35, UR46, 0xffffff80, UR4, 0xf8, !UPT ;  /* 0xffffff802e237892 */ /* 0x000fe2000f8ef804 */
[----:B------:R-:W-:Y:S11]  /*1e90*/  BRA.U !UP0, `(.L_x_26) ;  /* 0x0000000108c87547 */ /* 0x000ff6000b800000 */
[----:B------:R-:W-:Y:S01]  /*1ea0*/  UMOV UR13, UR42 ;  /* 0x0000002a000d7c82 */ /* 0x000fe20008000000 */
[----:B------:R-:W-:Y:S01]  /*1eb0*/  UMOV UR4, UR5 ;  /* 0x0000000500047c82 */ /* 0x000fe20008000000 */
[----:B------:R-:W-:-:S05]  /*1ec0*/  UMOV UR34, URZ ;  /* 0x000000ff00227c82 */ /* 0x000fca0008000000 */
.L_x_32:
[----:B------:R-:W-:Y:S01]  /*1ed0*/  ULEA UR33, UR4, UR6, 0x3 ;  /* 0x0000000604217291 */ /* 0x000fe2000f8e18ff */
[----:B------:R-:W-:Y:S01]  /*1ee0*/  @P3 MOV R2, 0x4000 ;  /* 0x0000400000023802 */ /* 0x000fe20000000f00 */
[----:B--234-:R-:W-:Y:S10]  /*1ef0*/  @P0 BRA `(.L_x_27) ;  /* 0x00000000000c0947 */ /* 0x01cff40003800000 */
[----:B------:R-:W-:-:S04]  /*1f00*/  SHF.L.U32 R3, R12, 0x1f, RZ ;  /* 0x0000001f0c037819 */ /* 0x000fc800000006ff */
[----:B------:R-:W2:Y:S02]  /*1f10*/  SYNCS.PHASECHK.TRANS64.TRYWAIT P0, [UR33+0xd0], R3 ;  /* 0x0000d003ff0075a7 */ /* 0x000ea40008001121 */
[----:B--2---:R-:W-:Y:S05]  /*1f20*/  @!P0 BRA `(.L_x_28) ;  /* 0x0000007c00ac8947 */ /* 0x004fea0003800000 */
.L_x_27:
[----:B------:R2:W-:Y:S01]  /*1f30*/  @P3 SYNCS.ARRIVE.TRANS64 RZ, [UR33], R2 ;  /* 0x00000002ffff39a7 */ /* 0x0005e20008000021 */
[----:B------:R-:W-:Y:S02]  /*1f40*/  ULOP3.LUT UR5, UR25, 0x2, URZ, 0xfc, !UPT ;  /* 0x0000000219057892 */ /* 0x000fe4000f8efcff */
[----:B------:R-:W-:Y:S02]  /*1f50*/  UIADD3 UR13, UPT, UPT, UR13, 0x1, URZ ;  /* 0x000000010d0d7890 */ /* 0x000fe4000fffe0ff */
[----:B------:R-:W-:Y:S02]  /*1f60*/  UISETP.NE.AND UP0, UPT, UR5, 0x2, UPT ;  /* 0x000000020500788c */ /* 0x000fe4000bf05270 */
[----:B------:R-:W-:-:S07]  /*1f70*/  UISETP.NE.AND UP2, UPT, UR13, 0x1, UPT ;  /* 0x000000010d00788c */ /* 0x000fce000bf45270 */
[----:B------:R-:W-:Y:S05]  /*1f80*/  BRA.U UP0, `(.L_x_29) ;  /* 0x0000000100047547 */ /* 0x000fea000b800000 */
[----:B------:R-:W-:Y:S05]  /*1f90*/  BPT.TRAP 0x1 ;  /* 0x000000040000795c */ /* 0x000fea0000300000 */
.L_x_29:
[----:B------:R-:W-:Y:S04]  /*1fa0*/  BSSY.RECONVERGENT B0, `(.L_x_30) ;  /* 0x0000003000007945 */ /* 0x000fe80003800200 */
[----:B------:R-:W-:Y:S05]  /*1fb0*/  @!P2 BRA `(.L_x_31) ;  /* 0x000000000004a947 */ /* 0x000fea0003800000 */
[----:B------:R-:W-:Y:S05]  /*1fc0*/  BPT.TRAP 0x1 ;  /* 0x000000040000795c */ /* 0x000fea0000300000 */
.L_x_31:
[----:B------:R-:W-:Y:S05]  /*1fd0*/  BSYNC.RECONVERGENT B0 ;  /* 0x0000000000007941 */ /* 0x000fea0003800200 */
.L_x_30:
[----:B------:R-:W-:Y:S02]  /*1fe0*/  UIADD3 UR5, UPT, UPT, UR4, 0x1, URZ ;  /* 0x0000000104057890 */ /* 0x000fe4000fffe0ff */
[----:B------:R-:W-:Y:S02]  /*1ff0*/  ULEA UR32, UR4, UR6, 0xc ;  /* 0x0000000604207291 */ /* 0x000fe4000f8e60ff */
[----:B------:R-:W-:Y:S02]  /*2000*/  UISETP.NE.AND UP0, UPT, UR5, 0x1a, UPT ;  /* 0x0000001a0500788c */ /* 0x000fe4000bf05270 */
[----:B------:R-:W-:Y:S02]  /*2010*/  ULEA UR4, UR4, UR24, 0xb ;  /* 0x0000001804047291 */ /* 0x000fe4000f8e58ff */
[----:B------:R-:W-:Y:S02]  /*2020*/  USEL UR8, URZ, 0x1, UP0 ;  /* 0x00000001ff087887 */ /* 0x000fe40008000000 */
[----:B------:R-:W-:-:S02]  /*2030*/  USEL UR5, UR5, URZ, UP0 ;  /* 0x000000ff05057287 */ /* 0x000fc40008000000 */
[----:B------:R-:W-:Y:S02]  /*2040*/  UIADD3 UR16, UP1, UPT, UR26, 0x80, URZ ;  /* 0x000000801a107890 */ /* 0x000fe4000ff3e0ff */
[----:B------:R-:W-:Y:S01]  /*2050*/  ULEA UR4, UR4, UR6, 0x1 ;  /* 0x0000000604047291 */ /* 0x000fe2000f8e08ff */
[----:B------:R-:W-:Y:S01]  /*2060*/  LOP3.LUT R12, R12, UR8, RZ, 0x3c, !PT ;  /* 0x000000080c0c7c12 */ /* 0x000fe2000f8e3cff */
[----:B------:R-:W-:Y:S02]  /*2070*/  UIADD3 UR14, UP0, UPT, UR26, 0x180, URZ ;  /* 0x000001801a0e7890 */ /* 0x000fe4000ff1e0ff */
[----:B------:R-:W-:Y:S01]  /*2080*/  ULEA UR7, UR5, UR6, 0x3 ;  /* 0x0000000605077291 */ /* 0x000fe2000f8e18ff */
[----:B-1----:R-:W-:Y:S01]  /*2090*/  SHF.L.U32 R0, R12, 0x1f, RZ ;  /* 0x0000001f0c007819 */ /* 0x002fe200000006ff */
[----:B------:R-:W-:Y:S02]  /*20a0*/  ULOP3.LUT UR33, UR33, 0xfefffff8, URZ, 0xc0, !UPT ;  /* 0xfefffff821217892 */ /* 0x000fe4000f8ec0ff */
[----:B------:R-:W-:-:S02]  /*20b0*/  UIADD3.X UR17, UPT, UPT, URZ, UR27, URZ, UP1, !UPT ;  /* 0x0000001bff117290 */ /* 0x000fc40008ffe4ff */
[----:B------:R-:W-:Y:S02]  /*20c0*/  UIADD3 UR32, UPT, UPT, UR32, 0x4400, URZ ;  /* 0x0000440020207890 */ /* 0x000fe4000fffe0ff */
[----:B------:R-:W-:Y:S01]  /*20d0*/  UIADD3 UR8, UPT, UPT, UR4, 0x1e400, URZ ;  /* 0x0001e40004087890 */ /* 0x000fe2000fffe0ff */
[----:B------:R3:W4:Y:S01]  /*20e0*/  SYNCS.PHASECHK.TRANS64.TRYWAIT P0, [UR7+0xd0], R0 ;  /* 0x0000d000ff0075a7 */ /* 0x0007220008001107 */
[----:B------:R-:W-:Y:S02]  /*20f0*/  UIADD3.X UR15, UPT, UPT, URZ, UR27, URZ, UP0, !UPT ;  /* 0x0000001bff0f7290 */ /* 0x000fe400087fe4ff */
[----:B------:R-:W-:Y:S01]  /*2100*/  UPRMT UR4, URZ, 0x5410, UR21 ;  /* 0x00005410ff047896 */ /* 0x000fe20008000015 */
[----:B------:R-:W-:Y:S01]  /*2110*/  UMOV UR18, 0x0 ;  /* 0x0000000000127882 */ /* 0x000fe20000000000 */
[----:B------:R-:W-:Y:S01]  /*2120*/  UMOV UR19, 0x10000000 ;  /* 0x1000000000137882 */ /* 0x000fe20000000000 */
[----:B------:R-:W-:Y:S01]  /*2130*/  UMOV UR10, UR34 ;  /* 0x00000022000a7c82 */ /* 0x000fe20008000000 */
[----:B------:R-:W-:Y:S01]  /*2140*/  UMOV UR12, UR36 ;  /* 0x00000024000c7c82 */ /* 0x000fe20008000000 */
[----:B------:R-:W-:Y:S01]  /*2150*/  UMOV UR9, UR33 ;  /* 0x0000002100097c82 */ /* 0x000fe20008000000 */
[----:B------:R1:W-:Y:S01]  /*2160*/  UTMALDG.3D.2CTA [UR32], [UR16], desc[UR18] ;  /* 0x00001220100075b4 */ /* 0x0003e20008211000 */
[----:B------:R-:W-:-:S02]  /*2170*/  UMOV UR7, UR28 ;  /* 0x0000001c00077c82 */ /* 0x000fc40008000000 */
[----:B------:R2:W-:Y:S01]  /*2180*/  UTMALDG.3D.MULTICAST.2CTA [UR8], [UR14], UR4, desc[UR18] ;  /* 0x000012080e0073b4 */ /* 0x0005e20008211804 */
[----:B-1----:R-:W-:Y:S01]  /*2190*/  UIADD3 UR34, UPT, UPT, UR34, 0x20, URZ ;  /* 0x0000002022227890 */ /* 0x002fe2000fffe0ff */
[----:B--2---:R-:W-:Y:S01]  /*21a0*/  UMOV UR4, UR5 ;  /* 0x0000000500047c82 */ /* 0x004fe20008000000 */
[----:B------:R-:W-:Y:S10]  /*21b0*/  BRA.U UP2, `(.L_x_32) ;  /* 0xfffffffd02447547 */ /* 0x000ff4000b83ffff */
.L_x_26:
[----:B------:R-:W-:Y:S01]  /*21c0*/  ULEA UR4, UR5, UR6, 0x3 ;  /* 0x0000000605047291 */ /* 0x000fe2000f8e18ff */
[----:B-1-3--:R-:W-:Y:S01]  /*21d0*/  SHF.L.U32 R0, R12, 0x1f, RZ ;  /* 0x0000001f0c007819 */ /* 0x00afe200000006ff */
[----:B------:R-:W-:Y:S01]  /*21e0*/  @!P1 SYNCS.ARRIVE.TRANS64.A1T0 RZ, [UR6+0x1e8], RZ ;  /* 0x0001e8ffffff99a7 */ /* 0x000fe20008100006 */
[----:B------:R-:W-:-:S06]  /*21f0*/  UISETP.GT.AND UP0, UPT, UR41, UR40, UPT ;  /* 0x000000282900728c */ /* 0x000fcc000bf04270 */
[----:B--2-4-:R1:W2:Y:S03]  /*2200*/  SYNCS.PHASECHK.TRANS64.TRYWAIT P0, [UR4+0xd0], R0 ;  /* 0x0000d000ff0075a7 */ /* 0x0142a60008001104 */
[----:B------:R-:W-:Y:S05]  /*2210*/  BRA.U !UP0, `(.L_x_33) ;  /* 0x0000000108c87547 */ /* 0x000fea000b800000 */
[----:B------:R-:W-:Y:S01]  /*2220*/  UIADD3 UR13, UPT, UPT, UR44, UR7, URZ ;  /* 0x000000072c0d7290 */ /* 0x000fe2000fffe0ff */
[----:B------:R-:W-:-:S11]  /*2230*/  UMOV UR4, UR5 ;  /* 0x0000000500047c82 */ /* 0x000fd60008000000 */
.L_x_39:
[----:B------:R-:W-:Y:S01]  /*2240*/  ULEA UR17, UR4, UR6, 0x3 ;  /* 0x0000000604117291 */ /* 0x000fe2000f8e18ff */
[----:B--2---:R-:W-:Y:S01]  /*2250*/  @P3 MOV R2, 0x4000 ;  /* 0x0000400000023802 */ /* 0x004fe20000000f00 */
[----:B--2-4-:R-:W-:Y:S10]  /*2260*/  @P0 BRA `(.L_x_34) ;  /* 0x00000000000c0947 */ /* 0x014ff40003800000 */
[----:B------:R-:W-:-:S04]  /*2270*/  SHF.L.U32 R3, R12, 0x1f, RZ ;  /* 0x0000001f0c037819 */ /* 0x000fc800000006ff */
[----:B------:R-:W2:Y:S02]  /*2280*/  SYNCS.PHASECHK.TRANS64.TRYWAIT P0, [UR17+0xd0], R3 ;  /* 0x0000d003ff0075a7 */ /* 0x000ea40008001111 */
[----:B--2---:R-:W-:Y:S05]  /*2290*/  @!P0 BRA `(.L_x_35) ;  /* 0x0000007800e88947 */ /* 0x004fea0003800000 */
.L_x_34:
[----:B------:R2:W-:Y:S01]  /*22a0*/  @P3 SYNCS.ARRIVE.TRANS64 RZ, [UR17], R2 ;  /* 0x00000002ffff39a7 */ /* 0x0005e20008000011 */
[----:B------:R-:W-:-:S04]  /*22b0*/  ULOP3.LUT UR5, UR25, 0x2, URZ, 0xfc, !UPT ;  /* 0x0000000219057892 */ /* 0x000fc8000f8efcff */
[----:B------:R-:W-:-:S09]  /*22c0*/  UISETP.NE.AND UP0, UPT, UR5, 0x2, UPT ;  /* 0x000000020500788c */ /* 0x000fd2000bf05270 */
[----:B------:R-:W-:Y:S05]  /*22d0*/  BRA.U UP0, `(.L_x_36) ;  /* 0x0000000100047547 */ /* 0x000fea000b800000 */
[----:B------:R-:W-:Y:S05]  /*22e0*/  BPT.TRAP 0x1 ;  /* 0x000000040000795c */ /* 0x000fea0000300000 */
.L_x_36:
[----:B------:R-:W-:Y:S04]  /*22f0*/  BSSY.RECONVERGENT B0, `(.L_x_37) ;  /* 0x0000003000007945 */ /* 0x000fe80003800200 */
[----:B------:R-:W-:Y:S05]  /*2300*/  @!P2 BRA `(.L_x_38) ;  /* 0x000000000004a947 */ /* 0x000fea0003800000 */
[----:B------:R-:W-:Y:S05]  /*2310*/  BPT.TRAP 0x1 ;  /* 0x000000040000795c */ /* 0x000fea0000300000 */
.L_x_38:
[----:B------:R-:W-:Y:S05]  /*2320*/  BSYNC.RECONVERGENT B0 ;  /* 0x0000000000007941 */ /* 0x000fea0003800200 */
.L_x_37:
        /* <DEDUP_REMOVED lines=9> */
[----:B------:R-:W-:Y:S02]  /*23c0*/  USHF.L.U32 UR18, UR7, 0x5, URZ ;  /* 0x0000000507127899 */ /* 0x000fe400080006ff */
[----:B------:R-:W-:Y:S01]  /*23d0*/  UIADD3 UR7, UPT, UPT, UR7, 0x1, URZ ;  /* 0x0000000107077890 */ /* 0x000fe2000fffe0ff */
[----:B-1----:R-:W-:Y:S01]  /*23e0*/  SHF.L.U32 R0, R12, 0x1f, RZ ;  /* 0x0000001f0c007819 */ /* 0x002fe200000006ff */
[----:B------:R-:W-:Y:S02]  /*23f0*/  UIADD3 UR22, UP1, UPT, UR26, 0x80, URZ ;  /* 0x000000801a167890 */ /* 0x000fe4000ff3e0ff */
[----:B------:R-:W-:Y:S01]  /*2400*/  ULEA UR4, UR4, UR6, 0x1 ;  /* 0x0000000604047291 */ /* 0x000fe2000f8e08ff */
[----:B------:R3:W4:Y:S01]  /*2410*/  SYNCS.PHASECHK.TRANS64.TRYWAIT P0, [UR8+0xd0], R0 ;  /* 0x0000d000ff0075a7 */ /* 0x0007220008001108 */
[----:B------:R-:W-:-:S02]  /*2420*/  UIADD3.X UR15, UPT, UPT, URZ, UR27, URZ, UP0, !UPT ;  /* 0x0000001bff0f7290 */ /* 0x000fc400087fe4ff */
[----:B------:R-:W-:Y:S02]  /*2430*/  UISETP.NE.AND UP0, UPT, UR7, UR13, UPT ;  /* 0x0000000d0700728c */ /* 0x000fe4000bf05270 */
[----:B------:R-:W-:Y:S02]  /*2440*/  ULOP3.LUT UR17, UR17, 0xfefffff8, URZ, 0xc0, !UPT ;  /* 0xfefffff811117892 */ /* 0x000fe4000f8ec0ff */
[----:B------:R-:W-:Y:S02]  /*2450*/  UIADD3 UR16, UPT, UPT, UR16, 0x4400, URZ ;  /* 0x0000440010107890 */ /* 0x000fe4000fffe0ff */
[----:B------:R-:W-:Y:S02]  /*2460*/  UIADD3.X UR23, UPT, UPT, URZ, UR27, URZ, UP1, !UPT ;  /* 0x0000001bff177290 */ /* 0x000fe40008ffe4ff */
[----:B------:R-:W-:Y:S02]  /*2470*/  UIADD3 UR8, UPT, UPT, UR4, 0x1e400, URZ ;  /* 0x0001e40004087890 */ /* 0x000fe4000fffe0ff */
[----:B------:R-:W-:Y:S01]  /*2480*/  UPRMT UR4, URZ, 0x5410, UR21 ;  /* 0x00005410ff047896 */ /* 0x000fe20008000015 */
[----:B------:R-:W-:Y:S01]  /*2490*/  UMOV UR30, 0x0 ;  /* 0x00000000001e7882 */ /* 0x000fe20000000000 */
[----:B------:R-:W-:Y:S01]  /*24a0*/  UMOV UR31, 0x10000000 ;  /* 0x10000000001f7882 */ /* 0x000fe20000000000 */
[----:B------:R-:W-:Y:S01]  /*24b0*/  UMOV UR19, UR35 ;  /* 0x0000002300137c82 */ /* 0x000fe20008000000 */
[----:B------:R-:W-:Y:S01]  /*24c0*/  UMOV UR20, UR36 ;  /* 0x0000002400147c82 */ /* 0x000fe20008000000 */
[----:B------:R-:W-:Y:S01]  /*24d0*/  UMOV UR12, UR36 ;  /* 0x00000024000c7c82 */ /* 0x000fe20008000000 */
[----:B------:R-:W-:Y:S01]  /*24e0*/  UMOV UR9, UR17 ;  /* 0x0000001100097c82 */ /* 0x000fe20008000000 */
[----:B------:R-:W-:Y:S01]  /*24f0*/  UMOV UR10, UR18 ;  /* 0x00000012000a7c82 */ /* 0x000fe20008000000 */
[----:B------:R-:W-:Y:S01]  /*2500*/  UTMALDG.3D.2CTA [UR16], [UR22], desc[UR30] ;  /* 0x00001e10160075b4 */ /* 0x000fe20008211000 */
[----:B------:R1:W-:Y:S02]  /*2510*/  UTMALDG.3D.MULTICAST.2CTA [UR8], [UR14], UR4, desc[UR30] ;  /* 0x00001e080e0073b4 */ /* 0x0003e40008211804 */
[----:B-1----:R-:W-:Y:S01]  /*2520*/  UMOV UR4, UR5 ;  /* 0x0000000500047c82 */ /* 0x002fe20008000000 */
[----:B---3--:R-:W-:Y:S05]  /*2530*/  BRA.U UP0, `(.L_x_39) ;  /* 0xfffffffd00407547 */ /* 0x008fea000b83ffff */
.L_x_33:
[C---:B------:R-:W-:Y:S01]  /*2540*/  LEA R3, R11.reuse, UR6, 0x3 ;  /* 0x000000060b037c11 */ /* 0x040fe2000f8e18ff */
[----:B------:R-:W-:Y:S01]  /*2550*/  NOP ;  /* 0x0000000000007918 */ /* 0x000fe20000000000 */
[----:B-1----:R-:W-:Y:S02]  /*2560*/  SHF.L.U32 R0, R10, 0x1f, RZ ;  /* 0x0000001f0a007819 */ /* 0x002fe400000006ff */
[----:B------:R-:W-:Y:S02]  /*2570*/  LEA R4, R11, UR6, 0x4 ;  /* 0x000000060b047c11 */ /* 0x000fe4000f8e20ff */
[----:B--2-4-:R-:W1:Y:S02]  /*2580*/  SYNCS.PHASECHK.TRANS64.TRYWAIT P0, [R3+URZ+0x1f0], R0 ;  /* 0x0001f000030075a7 */ /* 0x014e6400080011ff */
[----:B-1----:R-:W-:Y:S05]  /*2590*/  @!P0 BRA `(.L_x_40) ;  /* 0x0000007800408947 */ /* 0x002fea0003800000 */
.L_x_175:
[----:B------:R-:W2:Y:S01]  /*25a0*/  LDS.128 R4, [R4+0x280] ;  /* 0x0002800004047984 */ /* 0x000ea20000000c00 */
[----:B------:R-:W-:Y:S01]  /*25b0*/  UISETP.GE.AND UP0, UPT, UR45, 0x1, UPT ;  /* 0x000000012d00788c */ /* 0x000fe2000bf06270 */
[----:B------:R-:W-:Y:S01]  /*25c0*/  @!PT LDS RZ, [RZ] ;  /* 0x00000000fffff984 */ /* 0x000fe20000000800 */
[----:B------:R-:W-:Y:S01]  /*25d0*/  @!PT LDS RZ, [RZ] ;  /* 0x00000000fffff984 */ /* 0x000fe20000000800 */
[----:B------:R-:W-:Y:S01]  /*25e0*/  @!PT LDS RZ, [RZ] ;  /* 0x00000000fffff984 */ /* 0x000fe20000000800 */
[----:B------:R-:W-:Y:S01]  /*25f0*/  @!PT LDS RZ, [RZ] ;  /* 0x00000000fffff984 */ /* 0x000fe20000000800 */
[----:B------:R3:W-:Y:S06]  /*2600*/  MEMBAR.ALL.CTA ;  /* 0x0000000000007992 */ /* 0x0007ec0000008000 */
[----:B---3--:R-:W3:Y:S01]  /*2610*/  FENCE.VIEW.ASYNC.S ;  /* 0x00000000000073c6 */ /* 0x008ee20000000000 */
[----:B--2---:R-:W-:-:S13]  /*2620*/  LOP3.LUT P0, RZ, R6, 0x1, RZ, 0xc0, !PT ;  /* 0x0000000106ff7812 */ /* 0x004fda000780c0ff */
[----:B---3--:R-:W-:Y:S01]  /*2630*/  VOTEU.ANY UP1, P0 ;  /* 0x0000000000ff7886 */ /* 0x008fe20000020100 */
[----:B------:R-:W-:-:S13]  /*2640*/  PLOP3.LUT P0, PT, PT, PT, UP1, 0x80, 0x8 ;  /* 0x000000000008781c */ /* 0x000fda0003f0f018 */
[----:B-1----:R-:W-:Y:S02]  /*2650*/  @P0 LOP3.LUT R0, R5, 0xffff, RZ, 0xc0, !PT ;  /* 0x0000ffff05000812 */ /* 0x002fe400078ec0ff */
[----:B------:R-:W-:Y:S02]  /*2660*/  @P0 MOV R2, R4 ;  /* 0x0000000400020202 */ /* 0x000fe40000000f00 */
[----:B------:R-:W-:Y:S01]  /*2670*/  @P0 R2UR UR7, R0 ;  /* 0x00000000000702ca */ /* 0x000fe200000e0000 */
[----:B------:R-:W-:Y:S01]  /*2680*/  VIADD R0, R3, 0x200 ;  /* 0x0000020003007836 */ /* 0x000fe20000000000 */
[----:B------:R-:W-:Y:S02]  /*2690*/  @P0 SHF.R.U32.HI R4, RZ, 0x10, R5 ;  /* 0x00000010ff040819 */ /* 0x000fe40000011605 */
[----:B------:R-:W-:Y:S02]  /*26a0*/  @P0 R2UR UR8, R2 ;  /* 0x00000000020802ca */ /* 0x000fe400000e0000 */
[----:B------:R-:W-:-:S02]  /*26b0*/  PRMT R0, RZ, 0x654, R0 ;  /* 0x00000654ff007816 */ /* 0x000fc40000000000 */
[----:B------:R-:W-:Y:S02]  /*26c0*/  @P0 R2UR UR4, R4 ;  /* 0x00000000040402ca */ /* 0x000fe400000e0000 */
[----:B------:R1:W-:Y:S03]  /*26d0*/  SYNCS.ARRIVE.TRANS64.RED.A1T0 RZ, [R0+URZ], RZ ;  /* 0x000000ff00ff79a7 */ /* 0x0003e600081004ff */
[----:B------:R-:W-:-:S04]  /*26e0*/  @UP1 UMOV UR29, UR7 ;  /* 0x00000007001d1c82 */ /* 0x000fc80008000000 */
[----:B------:R-:W-:-:S04]  /*26f0*/  @UP1 UMOV UR37, UR8 ;  /* 0x0000000800251c82 */ /* 0x000fc80008000000 */
[----:B------:R-:W-:Y:S01]  /*2700*/  @UP1 UMOV UR36, UR4 ;  /* 0x0000000400241c82 */ /* 0x000fe20008000000 */
[----:B------:R-:W-:Y:S05]  /*2710*/  BRA.U !UP0, `(.L_x_41) ;  /* 0x0000000108d47547 */ /* 0x000fea000b800000 */
[----:B------:R-:W2:Y:S01]  /*2720*/  LDCU.128 UR12, c[0x0][0xb10] ;  /* 0x00016200ff0c77ac */ /* 0x000ea20008000c00 */
[----:B------:R-:W3:Y:S01]  /*2730*/  LDCU UR30, c[0x0][0xb20] ;  /* 0x00016400ff1e77ac */ /* 0x000ee20008000800 */
[----:B------:R-:W4:Y:S01]  /*2740*/  LDCU UR20, c[0x0][0xb0c] ;  /* 0x00016180ff1477ac */ /* 0x000f220008000800 */
[----:B------:R-:W1:Y:S01]  /*2750*/  LDCU.64 UR10, c[0x0][0xb28] ;  /* 0x00016500ff0a77ac */ /* 0x000e620008000a00 */
[----:B------:R-:W-:Y:S02]  /*2760*/  UISETP.NE.AND UP3, UPT, UR45, 0x1, UPT ;  /* 0x000000012d00788c */ /* 0x000fe4000bf65270 */
[----:B--2---:R-:W-:Y:S02]  /*2770*/  UIMAD.WIDE.U32 UR16, UR38, UR15, URZ ;  /* 0x0000000f261072a5 */ /* 0x004fe4000f8e00ff */
[----:B------:R-:W-:Y:S02]  /*2780*/  UIMAD.WIDE.U32 UR8, UR39, UR12, URZ ;  /* 0x0000000c270872a5 */ /* 0x000fe4000f8e00ff */
[----:B------:R-:W-:-:S02]  /*2790*/  UISETP.NE.AND UP0, UPT, UR14, 0x1, UPT ;  /* 0x000000010e00788c */ /* 0x000fc4000bf05270 */
[----:B------:R-:W-:Y:S01]  /*27a0*/  UIMAD.WIDE.U32 UR22, UR29, UR15, URZ ;  /* 0x0000000f1d1672a5 */ /* 0x000fe2000f8e00ff */
[----:B------:R-:W-:Y:S02]  /*27b0*/  UMOV UR16, UR17 ;  /* 0x0000001100107c82 */ /* 0x000fe40008000000 */
[----:B------:R-:W-:Y:S01]  /*27c0*/  UMOV UR8, UR9 ;  /* 0x0000000900087c82 */ /* 0x000fe20008000000 */
[----:B---3--:R-:W-:Y:S02]  /*27d0*/  USHF.R.U32.HI UR16, URZ, UR30, UR16 ;  /* 0x0000001eff107299 */ /* 0x008fe40008011610 */
[----:B----4-:R-:W-:Y:S02]  /*27e0*/  UISETP.NE.AND UP2, UPT, UR20, 0x1, UPT ;  /* 0x000000011400788c */ /* 0x010fe4000bf45270 */
[----:B------:R-:W-:Y:S02]  /*27f0*/  USHF.R.U32.HI UR8, URZ, UR13, UR8 ;  /* 0x0000000dff087299 */ /* 0x000fe40008011608 */
[----:B------:R-:W-:-:S02]  /*2800*/  USEL UR7, UR38, UR16, !UP0 ;  /* 0x0000001026077287 */ /* 0x000fc4000c000000 */
[----:B------:R-:W-:Y:S02]  /*2810*/  USEL UR8, UR39, UR8, !UP2 ;  /* 0x0000000827087287 */ /* 0x000fe4000d000000 */
[----:B-1----:R-:W-:Y:S01]  /*2820*/  UIMAD.WIDE.U32 UR16, UR7, UR10, URZ ;  /* 0x0000000a071072a5 */ /* 0x002fe2000f8e00ff */
[----:B------:R-:W-:Y:S01]  /*2830*/  UMOV UR4, UR23 ;  /* 0x0000001700047c82 */ /* 0x000fe20008000000 */
[----:B------:R-:W-:Y:S02]  /*2840*/  UIMAD.WIDE.U32 UR18, UR37, UR12, URZ ;  /* 0x0000000c251272a5 */ /* 0x000fe4000f8e00ff */
[----:B------:R-:W-:-:S03]  /*2850*/  UIMAD.WIDE.U32 UR22, UR8, UR10, URZ ;  /* 0x0000000a081672a5 */ /* 0x000fc6000f8e00ff */
[----:B------:R-:W-:Y:S01]  /*2860*/  UMOV UR16, UR17 ;  /* 0x0000001100107c82 */ /* 0x000fe20008000000 */
[----:B------:R-:W-:Y:S02]  /*2870*/  USHF.R.U32.HI UR4, URZ, UR30, UR4 ;  /* 0x0000001eff047299 */ /* 0x000fe40008011604 */
[----:B------:R-:W-:Y:S01]  /*2880*/  @UP3 USHF.R.U32.HI UR7, URZ, UR11, UR16 ;  /* 0x0000000bff073299 */ /* 0x000fe20008011610 */
[----:B------:R-:W-:Y:S01]  /*2890*/  UMOV UR18, UR19 ;  /* 0x0000001300127c82 */ /* 0x000fe20008000000 */
[----:B------:R-:W-:Y:S01]  /*28a0*/  UMOV UR22, UR23 ;  /* 0x0000001700167c82 */ /* 0x000fe20008000000 */
[----:B------:R-:W-:Y:S02]  /*28b0*/  USHF.R.U32.HI UR13, URZ, UR13, UR18 ;  /* 0x0000000dff0d7299 */ /* 0x000fe40008011612 */
[----:B------:R-:W-:Y:S02]  /*28c0*/  USEL UR4, UR29, UR4, !UP0 ;  /* 0x000000041d047287 */ /* 0x000fe4000c000000 */
[----:B------:R-:W-:-:S02]  /*28d0*/  @UP3 USHF.R.U32.HI UR8, URZ, UR11, UR22 ;  /* 0x0000000bff083299 */ /* 0x000fc40008011616 */
[----:B------:R-:W-:Y:S02]  /*28e0*/  UIMAD UR9, UR45, UR7, URZ ;  /* 0x000000072d0972a4 */ /* 0x000fe4000f8e02ff */
[----:B------:R-:W-:Y:S02]  /*28f0*/  USEL UR7, UR37, UR13, !UP2 ;  /* 0x0000000d25077287 */ /* 0x000fe4000d000000 */
[----:B------:R-:W-:Y:S02]  /*2900*/  UIMAD UR12, UR45, UR8, URZ ;  /* 0x000000082d0c72a4 */ /* 0x000fe4000f8e02ff */
[----:B------:R-:W-:Y:S02]  /*2910*/  UISETP.GE.AND UP0, UPT, UR4, UR9, UPT ;  /* 0x000000090400728c */ /* 0x000fe4000bf06270 */
[----:B------:R-:W-:Y:S02]  /*2920*/  UIMAD.WIDE.U32 UR16, UR4, UR10, URZ ;  /* 0x0000000a041072a5 */ /* 0x000fe4000f8e00ff */
[----:B------:R-:W-:-:S02]  /*2930*/  UISETP.GE.OR UP0, UPT, UR7, UR12, UP0 ;  /* 0x0000000c0700728c */ /* 0x000fc40008706670 */
        /* <DEDUP_REMOVED lines=19> */
.L_x_41:
[----:B------:R-:W2:Y:S02]  /*2a70*/  LDCU UR4, c[0x0][0xb30] ;  /* 0x00016600ff0477ac */ /* 0x000ea40008000800 */
[----:B--2---:R-:W-:-:S09]  /*2a80*/  UISETP.NE.AND UP0, UPT, UR4, 0x1, UPT ;  /* 0x000000010400788c */ /* 0x004fd2000bf05270 */
[----:B------:R-:W-:Y:S05]  /*2a90*/  BRA.U UP0, `(.L_x_42) ;  /* 0x0000000100447547 */ /* 0x000fea000b800000 */
[----:B------:R-:W2:Y:S01]  /*2aa0*/  LDCU.128 UR12, c[0x0][0xb10] ;  /* 0x00016200ff0c77ac */ /* 0x000ea20008000c00 */
[----:B------:R-:W3:Y:S01]  /*2ab0*/  LDCU UR16, c[0x0][0xb0c] ;  /* 0x00016180ff1077ac */ /* 0x000ee20008000800 */
[----:B------:R-:W4:Y:S01]  /*2ac0*/  LDCU UR17, c[0x0][0xb20] ;  /* 0x00016400ff1177ac */ /* 0x000f220008000800 */
[----:B--2---:R-:W-:Y:S02]  /*2ad0*/  UIMAD.WIDE.U32 UR10, UR37, UR12, URZ ;  /* 0x0000000c250a72a5 */ /* 0x004fe4000f8e00ff */
[----:B------:R-:W-:Y:S02]  /*2ae0*/  UIMAD.WIDE.U32 UR8, UR29, UR15, URZ ;  /* 0x0000000f1d0872a5 */ /* 0x000fe4000f8e00ff */
[----:B---3--:R-:W-:Y:S02]  /*2af0*/  UISETP.NE.AND UP2, UPT, UR16, 0x1, UPT ;  /* 0x000000011000788c */ /* 0x008fe4000bf45270 */
[----:B------:R-:W-:Y:S01]  /*2b00*/  UISETP.NE.AND UP0, UPT, UR14, 0x1, UPT ;  /* 0x000000010e00788c */ /* 0x000fe2000bf05270 */
[----:B------:R-:W-:-:S02]  /*2b10*/  UMOV UR7, UR11 ;  /* 0x0000000b00077c82 */ /* 0x000fc40008000000 */
[----:B------:R-:W-:Y:S01]  /*2b20*/  UMOV UR4, UR9 ;  /* 0x0000000900047c82 */ /* 0x000fe20008000000 */
[----:B------:R-:W-:Y:S02]  /*2b30*/  USHF.R.U32.HI UR7, URZ, UR13, UR7 ;  /* 0x0000000dff077299 */ /* 0x000fe40008011607 */
[----:B----4-:R-:W-:Y:S02]  /*2b40*/  USHF.R.U32.HI UR4, URZ, UR17, UR4 ;  /* 0x00000011ff047299 */ /* 0x010fe40008011604 */
[----:B------:R-:W-:Y:S02]  /*2b50*/  USEL UR7, UR37, UR7, !UP2 ;  /* 0x0000000725077287 */ /* 0x000fe4000d000000 */
[----:B------:R-:W-:-:S04]  /*2b60*/  USEL UR4, UR29, UR4, !UP0 ;  /* 0x000000041d047287 */ /* 0x000fc8000c000000 */
[----:B------:R-:W-:Y:S02]  /*2b70*/  UIADD3 UR8, UPT, UPT, UR7, -UR4, URZ ;  /* 0x8000000407087290 */ /* 0x000fe4000fffe0ff */
[----:B------:R-:W-:Y:S02]  /*2b80*/  UIADD3 UR4, UPT, UPT, -UR7, UR4, URZ ;  /* 0x0000000407047290 */ /* 0x000fe4000fffe1ff */
[----:B------:R-:W-:Y:S02]  /*2b90*/  UIMAD UR29, UR8, UR14, UR29 ;  /* 0x0000000e081d72a4 */ /* 0x000fe4000f8e021d */
[----:B------:R-:W-:-:S12]  /*2ba0*/  UIMAD UR37, UR4, UR16, UR37 ;  /* 0x00000010042572a4 */ /* 0x000fd8000f8e0225 */
.L_x_42:
[----:B------:R-:W-:Y:S01]  /*2bb0*/  VIADD R11, R11, 0x1 ;  /* 0x000000010b0b7836 */ /* 0x000fe20000000000 */
[----:B------:R-:W-:Y:S01]  /*2bc0*/  R2UR UR4, R50 ;  /* 0x00000000320472ca */ /* 0x000fe200000e0000 */
[----:B------:R-:W-:Y:S01]  /*2bd0*/  UIADD3 UR31, UPT, UPT, UR37, UR63, URZ ;  /* 0x0000003f251f7290 */ /* 0x000fe2000fffe0ff */
[----:B------:R-:W-:Y:S02]  /*2be0*/  PLOP3.LUT P1, PT, PT, PT, PT, 0x80, 0x8 ;  /* 0x000000000008781c */ /* 0x000fe40003f2f070 */
[----:B------:R-:W-:-:S04]  /*2bf0*/  ISETP.NE.AND P0, PT, R11, 0x2, PT ;  /* 0x000000020b00780c */ /* 0x000fc80003f05270 */
[----:B-1----:R-:W-:Y:S02]  /*2c00*/  SEL R0, RZ, 0x1, P0 ;  /* 0x00000001ff007807 */ /* 0x002fe40000000000 */
[----:B------:R-:W-:Y:S02]  /*2c10*/  SEL R11, R11, RZ, P0 ;  /* 0x000000ff0b0b7207 */ /* 0x000fe40000000000 */
[----:B------:R-:W-:Y:S01]  /*2c20*/  LOP3.LUT R10, R10, R0, RZ, 0x3c, !PT ;  /* 0x000000000a0a7212 */ /* 0x000fe200078e3cff */
[----:B------:R-:W-:Y:S01]  /*2c30*/  UIADD3 UR30, UPT, UPT, UR29, UR4, URZ ;  /* 0x000000041d1e7290 */ /* 0x000fe2000fffe0ff */
[----:B------:R-:W-:Y:S11]  /*2c40*/  BRA.U UP1, `(.L_x_43) ;  /* 0xfffffff101247547 */ /* 0x000ff6000b83ffff */
[----:B------:R-:W-:Y:S01]  /*2c50*/  UIADD3 UR7, UPT, UPT, UR6, 0xd0, URZ ;  /* 0x000000d006077890 */ /* 0x000fe2000fffe0ff */
[----:B------:R-:W-:-:S03]  /*2c60*/  SHF.L.U32 R2, R12, 0x1f, RZ ;  /* 0x0000001f0c027819 */ /* 0x000fc600000006ff */
[----:B------:R-:W-:-:S09]  /*2c70*/  ULEA UR4, UR5, UR7, 0x3 ;  /* 0x0000000705047291 */ /* 0x000fd2000f8e18ff */
[----:B------:R-:W1:Y:S02]  /*2c80*/  SYNCS.PHASECHK.TRANS64.TRYWAIT P0, [UR4], R2 ;  /* 0x00000002ff0075a7 */ /* 0x000e640008001104 */
[----:B-1----:R-:W-:Y:S05]  /*2c90*/  @!P0 BRA `(.L_x_44) ;  /* 0x0000007000948947 */ /* 0x002fea0003800000 */
.L_x_177:
[----:B------:R-:W-:-:S04]  /*2ca0*/  UIADD3 UR4, UPT, UPT, UR5, 0x1, URZ ;  /* 0x0000000105047890 */ /* 0x000fc8000fffe0ff */
[----:B------:R-:W-:-:S04]  /*2cb0*/  UISETP.NE.AND UP0, UPT, UR4, 0x1a, UPT ;  /* 0x0000001a0400788c */ /* 0x000fc8000bf05270 */
[----:B------:R-:W-:Y:S02]  /*2cc0*/  USEL UR6, URZ, 0x1, UP0 ;  /* 0x00000001ff067887 */ /* 0x000fe40008000000 */
[----:B------:R-:W-:-:S04]  /*2cd0*/  USEL UR4, UR4, URZ, UP0 ;  /* 0x000000ff04047287 */ /* 0x000fc80008000000 */
[----:B------:R-:W-:Y:S01]  /*2ce0*/  ULEA UR5, UR4, UR7, 0x3 ;  /* 0x0000000704057291 */ /* 0x000fe2000f8e18ff */
[----:B-1----:R-:W-:-:S04]  /*2cf0*/  LOP3.LUT R2, R12, UR6, RZ, 0x3c, !PT ;  /* 0x000000060c027c12 */ /* 0x002fc8000f8e3cff */
[----:B------:R-:W-:-:S04]  /*2d00*/  SHF.L.U32 R3, R2, 0x1f, RZ ;  /* 0x0000001f02037819 */ /* 0x000fc800000006ff */
[----:B------:R-:W1:Y:S02]  /*2d10*/  SYNCS.PHASECHK.TRANS64.TRYWAIT P0, [UR5], R3 ;  /* 0x00000003ff0075a7 */ /* 0x000e640008001105 */
[----:B-1----:R-:W-:Y:S05]  /*2d20*/  @!P0 BRA `(.L_x_45) ;  /* 0x0000007000888947 */ /* 0x002fea0003800000 */
.L_x_179:
[----:B------:R-:W-:-:S04]  /*2d30*/  UIADD3 UR4, UPT, UPT, UR4, 0x1, URZ ;  /* 0x0000000104047890 */ /* 0x000fc8000fffe0ff */
[----:B------:R-:W-:-:S04]  /*2d40*/  UISETP.NE.AND UP0, UPT, UR4, 0x1a, UPT ;  /* 0x0000001a0400788c */ /* 0x000fc8000bf05270 */
[----:B------:R-:W-:Y:S02]  /*2d50*/  USEL UR6, URZ, 0x1, UP0 ;  /* 0x00000001ff067887 */ /* 0x000fe40008000000 */
[----:B------:R-:W-:-:S04]  /*2d60*/  USEL UR4, UR4, URZ, UP0 ;  /* 0x000000ff04047287 */ /* 0x000fc80008000000 */
[----:B------:R-:W-:Y:S01]  /*2d70*/  ULEA UR5, UR4, UR7, 0x3 ;  /* 0x0000000704057291 */ /* 0x000fe2000f8e18ff */
[----:B------:R-:W-:-:S04]  /*2d80*/  LOP3.LUT R2, R2, UR6, RZ, 0x3c, !PT ;  /* 0x0000000602027c12 */ /* 0x000fc8000f8e3cff */
[----:B-1----:R-:W-:-:S04]  /*2d90*/  SHF.L.U32 R3, R2, 0x1f, RZ ;  /* 0x0000001f02037819 */ /* 0x002fc800000006ff */
[----:B------:R-:W1:Y:S02]  /*2da0*/  SYNCS.PHASECHK.TRANS64.TRYWAIT P0, [UR5], R3 ;  /* 0x00000003ff0075a7 */ /* 0x000e640008001105 */
[----:B-1----:R-:W-:Y:S05]  /*2db0*/  @!P0 BRA `(.L_x_46) ;  /* 0x00000070007c8947 */ /* 0x002fea0003800000 */
.L_x_181:
        /* <DEDUP_REMOVED lines=9> */
.L_x_183:
        /* <DEDUP_REMOVED lines=9> */
.L_x_185:
        /* <DEDUP_REMOVED lines=9> */
.L_x_187:
        /* <DEDUP_REMOVED lines=9> */
.L_x_189:
        /* <DEDUP_REMOVED lines=9> */
.L_x_191:
        /* <DEDUP_REMOVED lines=9> */
.L_x_193:
        /* <DEDUP_REMOVED lines=9> */
.L_x_195:
        /* <DEDUP_REMOVED lines=9> */
.L_x_197:
        /* <DEDUP_REMOVED lines=9> */
.L_x_199:
        /* <DEDUP_REMOVED lines=9> */
.L_x_201:
        /* <DEDUP_REMOVED lines=9> */
.L_x_203:
        /* <DEDUP_REMOVED lines=9> */
.L_x_205:
        /* <DEDUP_REMOVED lines=9> */
.L_x_207:
        /* <DEDUP_REMOVED lines=9> */
.L_x_209:
        /* <DEDUP_REMOVED lines=9> */
.L_x_211:
        /* <DEDUP_REMOVED lines=9> */
.L_x_213:
        /* <DEDUP_REMOVED lines=9> */
.L_x_215:
        /* <DEDUP_REMOVED lines=9> */
.L_x_217:
        /* <DEDUP_REMOVED lines=9> */
.L_x_219:
        /* <DEDUP_REMOVED lines=9> */
.L_x_221:
        /* <DEDUP_REMOVED lines=9> */
.L_x_223:
        /* <DEDUP_REMOVED lines=9> */
.L_x_225:
[----:B------:R-:W-:-:S04]  /*3a20*/  UIADD3 UR4, UPT, UPT, UR4, 0x1, URZ ;  /* 0x0000000104047890 */ /* 0x000fc8000fffe0ff */
[----:B------:R-:W-:-:S04]  /*3a30*/  UISETP.NE.AND UP0, UPT, UR4, 0x1a, UPT ;  /* 0x0000001a0400788c */ /* 0x000fc8000bf05270 */
[----:B------:R-:W-:Y:S02]  /*3a40*/  USEL UR5, URZ, 0x1, UP0 ;  /* 0x00000001ff057887 */ /* 0x000fe40008000000 */
[----:B------:R-:W-:-:S04]  /*3a50*/  USEL UR4, UR4, URZ, UP0 ;  /* 0x000000ff04047287 */ /* 0x000fc80008000000 */
[----:B------:R-:W-:Y:S01]  /*3a60*/  ULEA UR4, UR4, UR7, 0x3 ;  /* 0x0000000704047291 */ /* 0x000fe2000f8e18ff */
[----:B------:R-:W-:-:S04]  /*3a70*/  LOP3.LUT R2, R2, UR5, RZ, 0x3c, !PT ;  /* 0x0000000502027c12 */ /* 0x000fc8000f8e3cff */
[----:B------:R-:W-:Y:S01]  /*3a80*/  SHF.L.U32 R2, R2, 0x1f, RZ ;  /* 0x0000001f02027819 */ /* 0x000fe200000006ff */
[----:B-1----:R-:W-:-:S07]  /*3a90*/  IMAD.U32 R0, RZ, RZ, UR4 ;  /* 0x00000004ff007e24 */ /* 0x002fce000f8e00ff */
.L_x_69:
[----:B-1----:R1:W2:Y:S02]  /*3aa0*/  SYNCS.PHASECHK.TRANS64.TRYWAIT P0, [R0+URZ], R2 ;  /* 0x00000002000075a7 */ /* 0x0022a400080011ff */
[----:B--2---:R-:W-:Y:S05]  /*3ab0*/  @!P0 NANOSLEEP.SYNCS 0x989680 ;  /* 0x009896800000895d */ /* 0x004fea0003900000 */
[----:B------:R-:W2:Y:S02]  /*3ac0*/  @!P0 SYNCS.PHASECHK.TRANS64 P0, [R0+URZ], R2 ;  /* 0x00000002000085a7 */ /* 0x000ea400080010ff */
[----:B--2---:R-:W-:Y:S05]  /*3ad0*/  @P0 EXIT ;  /* 0x000000000000094d */ /* 0x004fea0003800000 */
[----:B------:R-:W-:Y:S05]  /*3ae0*/  BRA `(.L_x_69) ;  /* 0xfffffffc00ec7947 */ /* 0x000fea000383ffff */
.L_x_23:
[----:B------:R-:W-:-:S04]  /*3af0*/  UISETP.NE.AND UP0, UPT, UR47, URZ, UPT ;  /* 0x000000ff2f00728c */ /* 0x000fc8000bf05270 */
[----:B------:R-:W-:-:S09]  /*3b00*/  UISETP.NE.OR UP0, UPT, UR18, 0x1, UP0 ;  /* 0x000000011200788c */ /* 0x000fd20008705670 */
[----:B------:R-:W-:Y:S05]  /*3b10*/  BRA.U UP0, `(.L_x_70) ;  /* 0x0000000500487547 */ /* 0x000fea000b800000 */
[----:B------:R-:W-:Y:S01]  /*3b20*/  ISETP.GE.U32.AND P2, PT, R0, 0x8, PT ;  /* 0x000000080000780c */ /* 0x000fe20003f46070 */
[----:B------:R-:W-:Y:S01]  /*3b30*/  IMAD.MOV.U32 R12, RZ, RZ, 0x1 ;  /* 0x00000001ff0c7424 */ /* 0x000fe200078e00ff */
[----:B------:R-:W-:Y:S02]  /*3b40*/  CS2R R10, SRZ ;  /* 0x00000000000a7805 */ /* 0x000fe4000001ff00 */
[----:B------:R-:W-:Y:S01]  /*3b50*/  CS2R R8, SRZ ;  /* 0x0000000000087805 */ /* 0x000fe2000001ff00 */
[----:B------:R-:W-:Y:S01]  /*3b60*/  UMOV UR6, 0x400 ;  /* 0x0000040000067882 */ /* 0x000fe20000000000 */
[----:B------:R-:W-:Y:S01]  /*3b70*/  UMOV UR5, URZ ;  /* 0x000000ff00057c82 */ /* 0x000fe20008000000 */
[----:B------:R-:W-:-:S12]  /*3b80*/  ULEA UR6, UR47, UR6, 0x18 ;  /* 0x000000062f067291 */ /* 0x000fd8000f8ec0ff */
.L_x_74:
[----:B------:R-:W-:Y:S02]  /*3b90*/  LEA R2, R8, UR6, 0x3 ;  /* 0x0000000608027c11 */ /* 0x000fe4000f8e18ff */
[----:B------:R-:W-:-:S03]  /*3ba0*/  SHF.L.U32 R4, R9, 0x1f, RZ ;  /* 0x0000001f09047819 */ /* 0x000fc600000006ff */
[----:B------:R-:W-:Y:S01]  /*3bb0*/  VIADD R5, R2, 0x260 ;  /* 0x0000026002057836 */ /* 0x000fe20000000000 */
[----:B------:R-:W2:Y:S02]  /*3bc0*/  SYNCS.PHASECHK.TRANS64.TRYWAIT P0, [R2+URZ+0x250], R4 ;  /* 0x00025004020075a7 */ /* 0x000ea400080011ff */
[----:B--2---:R-:W-:Y:S05]  /*3bd0*/  @!P0 BRA `(.L_x_71) ;  /* 0x0000006c001c8947 */ /* 0x004fea0003800000 */
.L_x_226:
[----:B------:R-:W-:Y:S01]  /*3be0*/  ULEA UR4, UR5, UR6, 0x3 ;  /* 0x0000000605047291 */ /* 0x000fe2000f8e18ff */
[----:B--2---:R-:W-:Y:S01]  /*3bf0*/  PRMT R2, RZ, 0x654, R5 ;  /* 0x00000654ff027816 */ /* 0x004fe20000000005 */
[----:B------:R-:W-:Y:S01]  /*3c00*/  @!P2 IMAD.MOV.U32 R4, RZ, RZ, 0x10 ;  /* 0x00000010ff04a424 */ /* 0x000fe200078e00ff */
[----:B------:R-:W-:Y:S01]  /*3c10*/  SHF.L.U32 R5, R12, 0x1f, RZ ;  /* 0x0000001f0c057819 */ /* 0x000fe200000006ff */
[----:B------:R-:W-:Y:S01]  /*3c20*/  UIADD3 UR7, UPT, UPT, UR4, 0x1f0, URZ ;  /* 0x000001f004077890 */ /* 0x000fe2000fffe0ff */
[----:B------:R2:W-:Y:S05]  /*3c30*/  SYNCS.ARRIVE.TRANS64.RED.A1T0 RZ, [R2+URZ], RZ ;  /* 0x000000ff02ff79a7 */ /* 0x0005ea00081004ff */
[----:B------:R-:W-:Y:S01]  /*3c40*/  IMAD.U32 R6, RZ, RZ, UR7 ;  /* 0x00000007ff067e24 */ /* 0x000fe2000f8e00ff */
[----:B------:R-:W3:Y:S04]  /*3c50*/  SYNCS.PHASECHK.TRANS64.TRYWAIT P0, [UR4+0x200], R5 ;  /* 0x00020005ff0075a7 */ /* 0x000ee80008001104 */
[----:B------:R-:W-:Y:S01]  /*3c60*/  PRMT R6, R0, 0x654, R6 ;  /* 0x0000065400067816 */ /* 0x000fe20000000006 */
[----:B--23--:R-:W-:Y:S06]  /*3c70*/  @!P0 BRA `(.L_x_72) ;  /* 0x0000006c00088947 */ /* 0x00cfec0003800000 */
.L_x_228:
[----:B------:R-:W-:Y:S01]  /*3c80*/  ULEA UR8, UR5, UR6, 0x4 ;  /* 0x0000000605087291 */ /* 0x000fe2000f8e20ff */
[----:B------:R-:W-:Y:S01]  /*3c90*/  SEL R3, R6, R3, !P2 ;  /* 0x0000000306037207 */ /* 0x000fe20005000000 */
[----:B------:R-:W-:Y:S01]  /*3ca0*/  UIADD3 UR9, UPT, UPT, UR4, 0x1f0, URZ ;  /* 0x000001f004097890 */ /* 0x000fe2000fffe0ff */
[----:B--2---:R-:W-:Y:S01]  /*3cb0*/  LEA R2, R11, UR6, 0x3 ;  /* 0x000000060b027c11 */ /* 0x004fe2000f8e18ff */
[----:B------:R-:W-:Y:S01]  /*3cc0*/  UIADD3 UR8, UPT, UPT, UR8, 0x280, URZ ;  /* 0x0000028008087890 */ /* 0x000fe2000fffe0ff */
[----:B------:R2:W-:Y:S01]  /*3cd0*/  @!P2 SYNCS.ARRIVE.TRANS64.RED RZ, [R3+URZ], R4 ;  /* 0x0000000403ffa9a7 */ /* 0x0005e200080004ff */
[----:B------:R-:W-:Y:S01]  /*3ce0*/  UIADD3 UR4, UPT, UPT, UR5, 0x1, URZ ;  /* 0x0000000105047890 */ /* 0x000fe2000fffe0ff */
[----:B------:R-:W-:-:S03]  /*3cf0*/  VIADD R8, R8, 0x1 ;  /* 0x0000000108087836 */ /* 0x000fc60000000000 */
[----:B------:R-:W-:Y:S02]  /*3d00*/  UISETP.NE.AND UP0, UPT, UR4, 0x2, UPT ;  /* 0x000000020400788c */ /* 0x000fe4000bf05270 */
[----:B------:R-:W-:Y:S01]  /*3d10*/  ISETP.NE.AND P0, PT, R8, 0x2, PT ;  /* 0x000000020800780c */ /* 0x000fe20003f05270 */
[----:B------:R-:W-:Y:S06]  /*3d20*/  UGETNEXTWORKID.BROADCAST [UR8], [UR9] ;  /* 0x00000000080073ca */ /* 0x000fec0008000100 */
[----:B------:R-:W-:Y:S02]  /*3d30*/  USEL UR7, URZ, 0x1, UP0 ;  /* 0x00000001ff077887 */ /* 0x000fe40008000000 */
[----:B------:R-:W-:-:S04]  /*3d40*/  USEL UR5, UR4, URZ, UP0 ;  /* 0x000000ff04057287 */ /* 0x000fc80008000000 */
[----:B------:R-:W-:Y:S02]  /*3d50*/  LOP3.LUT R12, R12, UR7, RZ, 0x3c, !PT ;  /* 0x000000070c0c7c12 */ /* 0x000fe4000f8e3cff */
[----:B--2---:R-:W-:-:S04]  /*3d60*/  SHF.L.U32 R4, R10, 0x1f, RZ ;  /* 0x0000001f0a047819 */ /* 0x004fc800000006ff */
[----:B------:R-:W2:Y:S02]  /*3d70*/  SYNCS.PHASECHK.TRANS64.TRYWAIT P1, [R2+URZ+0x1f0], R4 ;  /* 0x0001f004020075a7 */ /* 0x000ea400080211ff */
[----:B--2---:R-:W-:Y:S05]  /*3d80*/  @!P1 BRA `(.L_x_73) ;  /* 0x0000006800dc9947 */ /* 0x004fea0003800000 */
.L_x_229:
[C---:B--2---:R-:W-:Y:S01]  /*3d90*/  LEA R4, R11.reuse, UR6, 0x4 ;  /* 0x000000060b047c11 */ /* 0x044fe2000f8e20ff */
[----:B------:R-:W-:Y:S01]  /*3da0*/  VIADD R2, R2, 0x200 ;  /* 0x0000020002027836 */ /* 0x000fe20000000000 */
[----:B------:R-:W-:Y:S01]  /*3db0*/  SEL R8, R8, RZ, P0 ;  /* 0x000000ff08087207 */ /* 0x000fe20000000000 */
[----:B------:R-:W-:-:S03]  /*3dc0*/  VIADD R11, R11, 0x1 ;  /* 0x000000010b0b7836 */ /* 0x000fc60000000000 */
[----:B------:R-:W2:Y:S01]  /*3dd0*/  LDS.128 R4, [R4+0x280] ;  /* 0x0002800004047984 */ /* 0x000ea20000000c00 */
[----:B------:R-:W-:Y:S02]  /*3de0*/  PRMT R2, RZ, 0x654, R2 ;  /* 0x00000654ff027816 */ /* 0x000fe40000000002 */
[C---:B------:R-:W-:Y:S01]  /*3df0*/  ISETP.NE.AND P1, PT, R11.reuse, 0x2, PT ;  /* 0x000000020b00780c */ /* 0x040fe20003f25270 */
[----:B------:R-:W-:Y:S01]  /*3e00*/  @!PT LDS RZ, [RZ] ;  /* 0x00000000fffff984 */ /* 0x000fe20000000800 */
[----:B------:R-:W-:Y:S01]  /*3e10*/  @!PT LDS RZ, [RZ] ;  /* 0x00000000fffff984 */ /* 0x000fe20000000800 */
[----:B------:R-:W-:Y:S01]  /*3e20*/  @!PT LDS RZ, [RZ] ;  /* 0x00000000fffff984 */ /* 0x000fe20000000800 */
[----:B------:R-:W-:Y:S01]  /*3e30*/  @!PT LDS RZ, [RZ] ;  /* 0x00000000fffff984 */ /* 0x000fe20000000800 */
[----:B------:R3:W-:Y:S06]  /*3e40*/  MEMBAR.ALL.CTA ;  /* 0x0000000000007992 */ /* 0x0007ec0000008000 */
[----:B---3--:R-:W3:Y:S01]  /*3e50*/  FENCE.VIEW.ASYNC.S ;  /* 0x00000000000073c6 */ /* 0x008ee20000000000 */
[----:B------:R-:W-:Y:S01]  /*3e60*/  SEL R11, R11, RZ, P1 ;  /* 0x000000ff0b0b7207 */ /* 0x000fe20000800000 */
[----:B---3--:R3:W-:Y:S01]  /*3e70*/  SYNCS.ARRIVE.TRANS64.RED.A1T0 RZ, [R2+URZ], RZ ;  /* 0x000000ff02ff79a7 */ /* 0x0087e200081004ff */
[----:B--2---:R-:W-:-:S02]  /*3e80*/  LOP3.LUT P3, RZ, R6, 0x1, RZ, 0xc0, !PT ;  /* 0x0000000106ff7812 */ /* 0x004fc4000786c0ff */
[----:B------:R-:W-:-:S04]  /*3e90*/  SEL R4, RZ, 0x1, P1 ;  /* 0x00000001ff047807 */ /* 0x000fc80000800000 */
[----:B------:R-:W-:Y:S02]  /*3ea0*/  LOP3.LUT R10, R10, R4, RZ, 0x3c, !PT ;  /* 0x000000040a0a7212 */ /* 0x000fe400078e3cff */
[----:B---3--:R-:W-:-:S04]  /*3eb0*/  SEL R2, RZ, 0x1, P0 ;  /* 0x00000001ff027807 */ /* 0x008fc80000000000 */
[----:B------:R-:W-:Y:S01]  /*3ec0*/  LOP3.LUT R9, R9, R2, RZ, 0x3c, !PT ;  /* 0x0000000209097212 */ /* 0x000fe200078e3cff */
[----:B------:R-:W-:Y:S06]  /*3ed0*/  @P3 BRA `(.L_x_74) ;  /* 0xfffffffc002c3947 */ /* 0x000fec000383ffff */
[----:B------:R-:W-:Y:S01]  /*3ee0*/  ULEA UR4, UR5, UR6, 0x3 ;  /* 0x0000000605047291 */ /* 0x000fe2000f8e18ff */
[----:B------:R-:W-:-:S08]  /*3ef0*/  SHF.L.U32 R2, R12, 0x1f, RZ ;  /* 0x0000001f0c027819 */ /* 0x000fd000000006ff */
[----:B------:R-:W2:Y:S02]  /*3f00*/  SYNCS.PHASECHK.TRANS64 P0, [UR4+0x200], R2 ;  /* 0x00020002ff0075a7 */ /* 0x000ea40008001004 */
[----:B--2---:R-:W-:Y:S05]  /*3f10*/  @P0 BRA `(.L_x_75) ;  /* 0x0000000000080947 */ /* 0x004fea0003800000 */
[----:B------:R-:W2:Y:S02]  /*3f20*/  SYNCS.PHASECHK.TRANS64.TRYWAIT P0, [UR4+0x200], R2 ;  /* 0x00020002ff0075a7 */ /* 0x000ea40008001104 */
[----:B--2---:R-:W-:Y:S05]  /*3f30*/  @!P0 BRA `(.L_x_76) ;  /* 0x0000006800848947 */ /* 0x004fea0003800000 */
.L_x_75:
[----:B------:R-:W-:-:S04]  /*3f40*/  UIADD3 UR7, UPT, UPT, UR5, 0x1, URZ ;  /* 0x0000000105077890 */ /* 0x000fc8000fffe0ff */
[----:B------:R-:W-:-:S04]  /*3f50*/  UISETP.NE.AND UP0, UPT, UR7, 0x2, UPT ;  /* 0x000000020700788c */ /* 0x000fc8000bf05270 */
[----:B------:R-:W-:Y:S02]  /*3f60*/  USEL UR8, URZ, 0x1, UP0 ;  /* 0x00000001ff087887 */ /* 0x000fe40008000000 */
[----:B------:R-:W-:-:S04]  /*3f70*/  USEL UR7, UR7, URZ, UP0 ;  /* 0x000000ff07077287 */ /* 0x000fc80008000000 */
[----:B------:R-:W-:Y:S01]  /*3f80*/  ULEA UR7, UR7, UR6, 0x3 ;  /* 0x0000000607077291 */ /* 0x000fe2000f8e18ff */
[----:B--2---:R-:W-:-:S04]  /*3f90*/  LOP3.LUT R2, R12, UR8, RZ, 0x3c, !PT ;  /* 0x000000080c027c12 */ /* 0x004fc8000f8e3cff */
[----:B------:R-:W-:-:S04]  /*3fa0*/  SHF.L.U32 R0, R2, 0x1f, RZ ;  /* 0x0000001f02007819 */ /* 0x000fc800000006ff */
[----:B------:R-:W2:Y:S02]  /*3fb0*/  SYNCS.PHASECHK.TRANS64 P0, [UR7+0x200], R0 ;  /* 0x00020000ff0075a7 */ /* 0x000ea40008001007 */
[----:B-12---:R-:W-:Y:S05]  /*3fc0*/  @P0 EXIT ;  /* 0x000000000000094d */ /* 0x006fea0003800000 */
[----:B------:R-:W-:Y:S02]  /*3fd0*/  SHF.L.U32 R2, R2, 0x1f, RZ ;  /* 0x0000001f02027819 */ /* 0x000fe400000006ff */
[----:B------:R-:W-:-:S07]  /*3fe0*/  MOV R0, UR7 ;  /* 0x0000000700007c02 */ /* 0x000fce0008000f00 */
.L_x_77:
[----:B-1----:R1:W2:Y:S02]  /*3ff0*/  SYNCS.PHASECHK.TRANS64.TRYWAIT P0, [R0+URZ+0x200], R2 ;  /* 0x00020002000075a7 */ /* 0x0022a400080011ff */
[----:B--2---:R-:W-:Y:S05]  /*4000*/  @!P0 NANOSLEEP.SYNCS 0x989680 ;  /* 0x009896800000895d */ /* 0x004fea0003900000 */
[----:B------:R-:W2:Y:S02]  /*4010*/  @!P0 SYNCS.PHASECHK.TRANS64 P0, [R0+URZ+0x200], R2 ;  /* 0x00020002000085a7 */ /* 0x000ea400080010ff */
[----:B--2---:R-:W-:Y:S05]  /*4020*/  @P0 EXIT ;  /* 0x000000000000094d */ /* 0x004fea0003800000 */
[----:B------:R-:W-:Y:S05]  /*4030*/  BRA `(.L_x_77) ;  /* 0xfffffffc00ec7947 */ /* 0x000fea000383ffff */
.L_x_70:
[----:B------:R-:W-:Y:S05]  /*4040*/  BRA.U UP5, `(.L_x_78) ;  /* 0x0000001105a07547 */ /* 0x000fea000b800000 */
[----:B------:R-:W-:Y:S01]  /*4050*/  UMOV UR4, 0x40 ;  /* 0x0000004000047882 */ /* 0x000fe20000000000 */
[----:B------:R-:W-:Y:S01]  /*4060*/  NOP ;  /* 0x0000000000007918 */ /* 0x000fe20000000000 */
[----:B------:R-:W-:Y:S01]  /*4070*/  ULEA UR5, UR47, UR4, 0x18 ;  /* 0x000000042f057291 */ /* 0x000fe2000f8ec0ff */
[----:B------:R-:W-:Y:S02]  /*4080*/  UMOV UR6, 0x400 ;  /* 0x0000040000067882 */ /* 0x000fe40000000000 */
[----:B------:R-:W-:-:S06]  /*4090*/  ULEA UR6, UR47, UR6, 0x18 ;  /* 0x000000062f067291 */ /* 0x000fcc000f8ec0ff */
[----:B------:R-:W2:Y:S02]  /*40a0*/  LDS.U8 R0, [UR5+0x1c] ;  /* 0x00001c05ff007984 */ /* 0x000ea40008000000 */
[----:B--2---:R-:W-:-:S13]  /*40b0*/  ISETP.NE.AND P0, PT, R0, RZ, PT ;  /* 0x000000ff0000720c */ /* 0x004fda0003f05270 */
[----:B------:R-:W-:Y:S05]  /*40c0*/  @P0 BRA `(.L_x_79) ;  /* 0x0000000400080947 */ /* 0x000fea0003800000 */
[----:B------:R-:W-:Y:S02]  /*40d0*/  UISETP.NE.U32.AND UP1, UPT, UR33, 0x1, UPT ;  /* 0x000000012100788c */ /* 0x000fe4000bf25070 */
[----:B------:R-:W-:-:S07]  /*40e0*/  UIADD3 UR7, UPT, UPT, UR5, 0x8, URZ ;  /* 0x0000000805077890 */ /* 0x000fce000fffe0ff */
[----:B------:R-:W-:Y:S05]  /*40f0*/  BRA.U !UP1, `(.L_x_80) ;  /* 0x00000001099c7547 */ /* 0x000fea000b800000 */
[----:B------:R-:W-:Y:S01]  /*4100*/  ELECT P0, URZ, PT ;  /* 0x0000000000ff782f */ /* 0x000fe20003800000 */
[----:B------:R-:W-:-:S12]  /*4110*/  BSSY B0, `(.L_x_80) ;  /* 0x0000025000007945 */ /* 0x000fd80003800000 */
[----:B------:R-:W-:Y:S05]  /*4120*/  @!P0 BRA `(.L_x_81) ;  /* 0x00000000008c8947 */ /* 0x000fea0003800000 */
[----:B------:R-:W-:-:S05]  /*4130*/  UMOV UR4, 0x10 ;  /* 0x0000001000047882 */ /* 0x000fca0000000000 */
[----:B------:R-:W-:Y:S04]  /*4140*/  DEPBAR.LE SB2, 0x36 ;  /* 0x0000ad800000791a */ /* 0x000fe80000000000 */
[----:B------:R-:W2:Y:S02]  /*4150*/  UTCATOMSWS.2CTA.FIND_AND_SET.ALIGN UP0, UR4, UR4 ;  /* 0x00000004000475e3 */ /* 0x000ea40008200800 */
[----:B--2---:R-:W-:Y:S01]  /*4160*/  MOV R10, UR4 ;  /* 0x00000004000a7c02 */ /* 0x004fe20008000f00 */
[----:B------:R-:W-:Y:S06]  /*4170*/  BRA.U UP0, `(.L_x_82) ;  /* 0x0000000100187547 */ /* 0x000fec000b800000 */
.L_x_83:
[----:B------:R-:W-:Y:S05]  /*4180*/  NANOSLEEP 0x64 ;  /* 0x000000640000795d */ /* 0x000fea0003800000 */
[----:B------:R-:W-:-:S05]  /*4190*/  UMOV UR4, 0x10 ;  /* 0x0000001000047882 */ /* 0x000fca0000000000 */
[----:B------:R-:W-:Y:S04]  /*41a0*/  DEPBAR.LE SB2, 0x36 ;  /* 0x0000ad800000791a */ /* 0x000fe80000000000 */
[----:B------:R-:W2:Y:S02]  /*41b0*/  UTCATOMSWS.2CTA.FIND_AND_SET.ALIGN UP0, UR4, UR4 ;  /* 0x00000004000475e3 */ /* 0x000ea40008200800 */
[----:B--2---:R-:W-:Y:S01]  /*41c0*/  MOV R10, UR4 ;  /* 0x00000004000a7c02 */ /* 0x004fe20008000f00 */
[----:B------:R-:W-:Y:S05]  /*41d0*/  BRA.U !UP0, `(.L_x_83) ;  /* 0xfffffffd08e87547 */ /* 0x000fea000b83ffff */
.L_x_82:
[----:B------:R-:W2:Y:S01]  /*41e0*/  LDS R6, [UR5+0x10] ;  /* 0x00001005ff067984 */ /* 0x000ea20008000800 */
[----:B------:R-:W-:Y:S01]  /*41f0*/  IMAD.U32 R0, RZ, RZ, UR6 ;  /* 0x00000006ff007e24 */ /* 0x000fe2000f8e00ff */
[----:B------:R-:W-:-:S03]  /*4200*/  MOV R4, UR34 ;  /* 0x0000002200047c02 */ /* 0x000fc60008000f00 */
[----:B------:R-:W-:Y:S01]  /*4210*/  VIADD R0, R0, 0x2a0 ;  /* 0x000002a000007836 */ /* 0x000fe20000000000 */
[----:B--2---:R-:W-:-:S04]  /*4220*/  SHF.L.U32 R6, R6, 0x1f, RZ ;  /* 0x0000001f06067819 */ /* 0x004fc800000006ff */
[----:B------:R-:W2:Y:S02]  /*4230*/  SYNCS.PHASECHK.TRANS64.TRYWAIT P0, [UR5+0x8], R6 ;  /* 0x00000806ff0075a7 */ /* 0x000ea40008001105 */
[----:B--2---:R-:W-:Y:S05]  /*4240*/  @P0 BRA `(.L_x_84) ;  /* 0x0000000000080947 */ /* 0x004fea0003800000 */
[----:B------:R-:W2:Y:S02]  /*4250*/  SYNCS.PHASECHK.TRANS64.TRYWAIT P0, [UR5+0x8], R6 ;  /* 0x00000806ff0075a7 */ /* 0x000ea40008001105 */
[----:B--2---:R-:W-:Y:S05]  /*4260*/  @!P0 BRA `(.L_x_85) ;  /* 0x0000006400d08947 */ /* 0x004fea0003800000 */
.L_x_84:
[----:B------:R-:W-:Y:S01]  /*4270*/  PRMT R4, R4, 0x654, R0 ;  /* 0x0000065404047816 */ /* 0x000fe20000000000 */
[----:B------:R-:W-:Y:S01]  /*4280*/  HFMA2 R0, -RZ, RZ, 0, 5.9604644775390625e-08 ;  /* 0x00000001ff007431 */ /* 0x000fe200000001ff */
[----:B------:R-:W-:Y:S01]  /*4290*/  UPRMT UR4, UR34, 0x654, UR7 ;  /* 0x0000065422047896 */ /* 0x000fe20008000007 */
[----:B------:R-:W-:Y:S02]  /*42a0*/  IMAD.MOV.U32 R8, RZ, RZ, 0xffff ;  /* 0x0000ffffff087424 */ /* 0x000fe400078e00ff */
[----:B--2---:R-:W-:Y:S02]  /*42b0*/  IMAD.MOV.U32 R6, RZ, RZ, 0x4 ;  /* 0x00000004ff067424 */ /* 0x004fe400078e00ff */
[----:B------:R-:W-:Y:S01]  /*42c0*/  IMAD.SHL.U32 R9, R10, 0x20, RZ ;  /* 0x000000200a097824 */ /* 0x000fe200078e00ff */
[----:B------:R-:W-:Y:S02]  /*42d0*/  MOV R5, UR4 ;  /* 0x0000000400057c02 */ /* 0x000fe40008000f00 */
[-C--:B------:R-:W-:Y:S01]  /*42e0*/  SHF.L.U32 R8, R8, R10.reuse, RZ ;  /* 0x0000000a08087219 */ /* 0x080fe200000006ff */
[----:B------:R2:W-:Y:S01]  /*42f0*/  SYNCS.ARRIVE.TRANS64.RED RZ, [UR4], R6 ;  /* 0x00000006ffff79a7 */ /* 0x0005e20008000404 */
[----:B------:R-:W-:Y:S01]  /*4300*/  SHF.L.U32 R7, R0, R10, RZ ;  /* 0x0000000a00077219 */ /* 0x000fe200000006ff */
[----:B------:R2:W-:Y:S04]  /*4310*/  STS [UR6+0x2a0], R9 ;  /* 0x0002a009ff007988 */ /* 0x0005e80008000806 */
[----:B------:R2:W-:Y:S04]  /*4320*/  STAS [R4.64], R10 ;  /* 0x0000000a04007dbd */ /* 0x0005e8000c0008ff */
[----:B------:R2:W-:Y:S04]  /*4330*/  ATOMS.OR RZ, [UR5+0x14], R8 ;  /* 0x00001408ffff798c */ /* 0x0005e8000b000005 */
[----:B------:R2:W-:Y:S04]  /*4340*/  ATOMS.OR RZ, [UR5+0x18], R7 ;  /* 0x00001807ffff798c */ /* 0x0005e8000b000005 */
[----:B------:R2:W-:Y:S02]  /*4350*/  ATOMS.XOR RZ, [UR5+0x10], R0 ;  /* 0x00001000ffff798c */ /* 0x0005e4000b800005 */
.L_x_81:
[----:B-1----:R-:W-:Y:S05]  /*4360*/  BSYNC B0 ;  /* 0x0000000000007941 */ /* 0x002fea0003800000 */
.L_x_80:
[----:B------:R-:W-:Y:S05]  /*4370*/  BRA.U UP1, `(.L_x_86) ;  /* 0x00000001016c7547 */ /* 0x000fea000b800000 */
[----:B------:R-:W-:-:S03]  /*4380*/  UMOV UR4, 0xffffffff ;  /* 0xffffffff00047882 */ /* 0x000fc60000000000 */
[----:B------:R-:W-:Y:S05]  /*4390*/  BRA.DIV UR4, `(.L_x_87) ;  /* 0x00000066049c7947 */ /* 0x000fea000b800000 */
[----:B------:R-:W-:-:S13]  /*43a0*/  ELECT P6, URZ, PT ;  /* 0x0000000000ff782f */ /* 0x000fda00038c0000 */
.L_x_233:
[----:B------:R-:W-:Y:S05]  /*43b0*/  @!P6 BRA `(.L_x_86) ;  /* 0x00000000005ce947 */ /* 0x000fea0003800000 */
[----:B--2---:R-:W2:Y:S02]  /*43c0*/  LDS R4, [UR5+0x10] ;  /* 0x00001005ff047984 */ /* 0x004ea40008000800 */
[----:B--2---:R-:W-:-:S04]  /*43d0*/  SHF.L.U32 R4, R4, 0x1f, RZ ;  /* 0x0000001f04047819 */ /* 0x004fc800000006ff */
[----:B------:R-:W2:Y:S02]  /*43e0*/  SYNCS.PHASECHK.TRANS64.TRYWAIT P0, [UR5+0x8], R4 ;  /* 0x00000804ff0075a7 */ /* 0x000ea40008001105 */
[----:B--2---:R-:W-:Y:S05]  /*43f0*/  @P0 BRA `(.L_x_88) ;  /* 0x0000000000080947 */ /* 0x004fea0003800000 */
[----:B------:R-:W2:Y:S02]  /*4400*/  SYNCS.PHASECHK.TRANS64.TRYWAIT P0, [UR5+0x8], R4 ;  /* 0x00000804ff0075a7 */ /* 0x000ea40008001105 */
[----:B--2---:R-:W-:Y:S05]  /*4410*/  @!P0 BRA `(.L_x_89) ;  /* 0x00000064009c8947 */ /* 0x004fea0003800000 */
.L_x_88:
[----:B------:R-:W3:Y:S01]  /*4420*/  LDS R6, [UR6+0x2a0] ;  /* 0x0002a006ff067984 */ /* 0x000ee20008000800 */
[----:B--2---:R-:W-:Y:S02]  /*4430*/  HFMA2 R0, -RZ, RZ, 0, 5.9604644775390625e-08 ;  /* 0x00000001ff007431 */ /* 0x004fe400000001ff */
[----:B------:R-:W-:Y:S01]  /*4440*/  IMAD.MOV.U32 R4, RZ, RZ, 0xffff ;  /* 0x0000ffffff047424 */ /* 0x000fe200078e00ff */
[----:B------:R-:W-:Y:S01]  /*4450*/  UPRMT UR4, UR34, 0x654, UR7 ;  /* 0x0000065422047896 */ /* 0x000fe20008000007 */
[----:B---3--:R-:W-:-:S03]  /*4460*/  IMAD.SHL.U32 R5, R6, 0x20, RZ ;  /* 0x0000002006057824 */ /* 0x008fc600078e00ff */
[-C--:B------:R-:W-:Y:S02]  /*4470*/  SHF.L.U32 R4, R4, R6.reuse, RZ ;  /* 0x0000000604047219 */ /* 0x080fe400000006ff */
[----:B------:R-:W-:Y:S01]  /*4480*/  SHF.L.U32 R6, R0, R6, RZ ;  /* 0x0000000600067219 */ /* 0x000fe200000006ff */
[----:B------:R3:W-:Y:S04]  /*4490*/  STS [UR6+0x2a0], R5 ;  /* 0x0002a005ff007988 */ /* 0x0007e80008000806 */
[----:B------:R3:W-:Y:S04]  /*44a0*/  ATOMS.OR RZ, [UR5+0x14], R4 ;  /* 0x00001404ffff798c */ /* 0x0007e8000b000005 */
[----:B------:R3:W-:Y:S01]  /*44b0*/  ATOMS.OR RZ, [UR5+0x18], R6 ;  /* 0x00001806ffff798c */ /* 0x0007e2000b000005 */
[----:B------:R-:W-:Y:S03]  /*44c0*/  SYNCS.ARRIVE.TRANS64.RED.A1T0 RZ, [UR4], RZ ;  /* 0x000000ffffff79a7 */ /* 0x000fe60008100404 */
[----:B------:R3:W-:Y:S01]  /*44d0*/  ATOMS.XOR RZ, [UR5+0x10], R0 ;  /* 0x00001000ffff798c */ /* 0x0007e2000b800005 */
[----:B------:R-:W-:Y:S05]  /*44e0*/  BRA `(.L_x_86) ;  /* 0x0000000000107947 */ /* 0x000fea0003800000 */
.L_x_79:
[----:B------:R-:W-:Y:S02]  /*44f0*/  MOV R0, 0xffffffff ;  /* 0xffffffff00007802 */ /* 0x000fe40000000f00 */
[----:B------:R-:W-:-:S03]  /*4500*/  MOV R4, 0x4530 ;  /* 0x0000453000047802 */ /* 0x000fc60000000f00 */
[----:B------:R2:W-:Y:S04]  /*4510*/  STS [UR6+0x2a0], R0 ;  /* 0x0002a000ff007988 */ /* 0x0005e80008000806 */
[----:B-12--5:R-:W-:Y:S05]  /*4520*/  CALL.REL.NOINC `($__internal_1_$__cuda_sm10x_tcgen05_guardrail_trap_phase_invalid_during_alloc) ;  /* 0x0000006c00707944 */ /* 0x026fea0003c00000 */
.L_x_86:
[----:B------:R-:W-:Y:S05]  /*4530*/  WARPSYNC.ALL ;  /* 0x0000000000007948 */ /* 0x000fea0003800000 */
[----:B------:R-:W4:Y:S01]  /*4540*/  S2UR UR4, SR_CgaCtaId ;  /* 0x00000000000479c3 */ /* 0x000f220000008800 */
[----:B------:R-:W-:Y:S01]  /*4550*/  UMOV UR17, 0x400 ;  /* 0x0000040000117882 */ /* 0x000fe20000000000 */
[----:B------:R-:W-:-:S06]  /*4560*/  NOP ;  /* 0x0000000000007918 */ /* 0x000fcc0000000000 */
[----:B------:R-:W-:Y:S06]  /*4570*/  BAR.ARV 0x6, 0xa0 ;  /* 0x0182800000007b1d */ /* 0x000fec0000002000 */
[----:B------:R-:W1:Y:S01]  /*4580*/  LDCU UR6, c[0x0][0x38c] ;  /* 0x00007180ff0677ac */ /* 0x000e620008000800 */
[----:B------:R-:W-:Y:S01]  /*4590*/  LOP3.LUT R3, R3, 0xffff, RZ, 0xc0, !PT ;  /* 0x0000ffff03037812 */ /* 0x000fe200078ec0ff */
[----:B--2---:R-:W-:Y:S01]  /*45a0*/  IMAD.MOV.U32 R9, RZ, RZ, 0x1 ;  /* 0x00000001ff097424 */ /* 0x004fe200078e00ff */
[----:B------:R-:W-:Y:S01]  /*45b0*/  LOP3.LUT R2, R2, 0xffff, RZ, 0xc0, !PT ;  /* 0x0000ffff02027812 */ /* 0x000fe200078ec0ff */
[----:B------:R-:W-:Y:S01]  /*45c0*/  IMAD.MOV.U32 R8, RZ, RZ, RZ ;  /* 0x000000ffff087224 */ /* 0x000fe200078e00ff */
[----:B------:R-:W-:Y:S01]  /*45d0*/  R2UR UR20, R3 ;  /* 0x00000000031472ca */ /* 0x000fe200000e0000 */
[----:B------:R-:W-:Y:S01]  /*45e0*/  UMOV UR24, URZ ;  /* 0x000000ff00187c82 */ /* 0x000fe20008000000 */
[----:B------:R-:W-:-:S02]  /*45f0*/  R2UR UR30, R2 ;  /* 0x00000000021e72ca */ /* 0x000fc400000e0000 */
[----:B------:R-:W-:Y:S01]  /*4600*/  CS2R R2, SRZ ;  /* 0x0000000000027805 */ /* 0x000fe2000001ff00 */
[----:B------:R-:W-:Y:S01]  /*4610*/  UMOV UR15, URZ ;  /* 0x000000ff000f7c82 */ /* 0x000fe20008000000 */
[----:B----4-:R-:W-:Y:S01]  /*4620*/  ULEA UR17, UR4, UR17, 0x18 ;  /* 0x0000001104117291 */ /* 0x010fe2000f8ec0ff */
[----:B------:R-:W-:Y:S01]  /*4630*/  UMOV UR14, URZ ;  /* 0x000000ff000e7c82 */ /* 0x000fe20008000000 */
[----:B------:R-:W-:Y:S02]  /*4640*/  UISETP.NE.AND UP3, UPT, UR33, URZ, UPT ;  /* 0x000000ff2100728c */ /* 0x000fe4000bf65270 */
[----:B------:R-:W-:Y:S02]  /*4650*/  UIADD3 UR5, UPT, UPT, UR17, 0x4400, URZ ;  /* 0x0000440011057890 */ /* 0x000fe4000fffe0ff */
[----:B------:R-:W-:-:S03]  /*4660*/  UIADD3 UR4, UPT, UPT, UR17, 0x1e400, URZ ;  /* 0x0001e40011047890 */ /* 0x000fc6000fffe0ff */
[----:B---3--:R-:W2:Y:S01]  /*4670*/  LDS R0, [UR17+0x2a0] ;  /* 0x0002a011ff007984 */ /* 0x008ea20008000800 */
[----:B-1----:R-:W-:Y:S02]  /*4680*/  UIADD3 UR6, UPT, UPT, UR6, 0x1f, URZ ;  /* 0x0000001f06067890 */ /* 0x002fe4000fffe0ff */
[----:B------:R-:W-:Y:S02]  /*4690*/  USHF.R.U32.HI UR5, URZ, 0x4, UR5 ;  /* 0x00000004ff057899 */ /* 0x000fe40008011605 */
[----:B------:R-:W-:Y:S02]  /*46a0*/  USHF.R.S32.HI UR25, URZ, 0x1f, UR6 ;  /* 0x0000001fff197899 */ /* 0x000fe40008011406 */
[----:B------:R-:W-:Y:S02]  /*46b0*/  USHF.R.U32.HI UR4, URZ, 0x4, UR4 ;  /* 0x00000004ff047899 */ /* 0x000fe40008011604 */
[----:B------:R-:W-:Y:S02]  /*46c0*/  ULEA.HI UR25, UR25, UR6, URZ, 0x5 ;  /* 0x0000000619197291 */ /* 0x000fe4000f8f28ff */
[----:B------:R-:W-:-:S02]  /*46d0*/  ULOP3.LUT UR5, UR5, 0x3fff, URZ, 0xc0, !UPT ;  /* 0x00003fff05057892 */ /* 0x000fc4000f8ec0ff */
[----:B------:R-:W-:Y:S02]  /*46e0*/  USHF.R.S32.HI UR25, URZ, 0x5, UR25 ;  /* 0x00000005ff197899 */ /* 0x000fe40008011419 */
[----:B------:R-:W-:Y:S02]  /*46f0*/  ULOP3.LUT UR22, UR4, 0x3fff, URZ, 0xc0, !UPT ;  /* 0x00003fff04167892 */ /* 0x000fe4000f8ec0ff */
[----:B------:R-:W-:Y:S02]  /*4700*/  UISETP.LT.AND UP0, UPT, UR25, 0x1, UPT ;  /* 0x000000011900788c */ /* 0x000fe4000bf01270 */
[----:B------:R-:W-:Y:S02]  /*4710*/  ULOP3.LUT UR21, UR5, 0x10000, URZ, 0xfc, !UPT ;  /* 0x0001000005157892 */ /* 0x000fe4000f8efcff */
[----:B------:R-:W-:Y:S02]  /*4720*/  ULOP3.LUT UR22, UR22, 0x10000, URZ, 0xfc, !UPT ;  /* 0x0001000016167892 */ /* 0x000fe4000f8efcff */
[----:B------:R-:W-:Y:S01]  /*4730*/  USEL UR31, UR25, 0x1, !UP0 ;  /* 0x00000001191f7887 */ /* 0x000fe2000c000000 */
[----:B------:R-:W-:Y:S01]  /*4740*/  UMOV UR28, 0x0 ;  /* 0x00000000001c7882 */ /* 0x000fe20000000000 */
[----:B------:R-:W-:Y:S01]  /*4750*/  UMOV UR29, 0x8200490 ;  /* 0x08200490001d7882 */ /* 0x000fe20000000000 */
[----:B------:R-:W-:Y:S01]  /*4760*/  UMOV UR26, 0x0 ;  /* 0x00000000001a7882 */ /* 0x000fe20000000000 */
[----:B------:R-:W-:Y:S01]  /*4770*/  UMOV UR27, 0x8200490 ;  /* 0x08200490001b7882 */ /* 0x000fe20000000000 */
[----:B--2---:R-:W-:-:S15]  /*4780*/  R2UR UR32, R0 ;  /* 0x00000000002072ca */ /* 0x004fde00000e0000 */
.L_x_97:
[C---:B------:R-:W-:Y:S02]  /*4790*/  LEA R0, R8.reuse, UR17, 0x3 ;  /* 0x0000001108007c11 */ /* 0x040fe4000f8e18ff */
[----:B------:R-:W-:Y:S02]  /*47a0*/  SHF.L.U32 R4, R3, 0x1f, RZ ;  /* 0x0000001f03047819 */ /* 0x000fe400000006ff */
[----:B------:R-:W-:Y:S02]  /*47b0*/  LEA R5, R8, UR17, 0x4 ;  /* 0x0000001108057c11 */ /* 0x000fe4000f8e20ff */
[----:B------:R-:W1:Y:S02]  /*47c0*/  SYNCS.PHASECHK.TRANS64.TRYWAIT P0, [R0+URZ+0x1f0], R4 ;  /* 0x0001f004000075a7 */ /* 0x000e6400080011ff */
[----:B-1-3--:R-:W-:Y:S05]  /*47d0*/  @!P0 BRA `(.L_x_90) ;  /* 0x0000006000c48947 */ /* 0x00afea0003800000 */
.L_x_234:
[----:B-1----:R-:W1:Y:S01]  /*47e0*/  LDS.128 R4, [R5+0x280] ;  /* 0x0002800005047984 */ /* 0x002e620000000c00 */
[----:B------:R-:W-:Y:S02]  /*47f0*/  VIADD R0, R0, 0x200 ;  /* 0x0000020000007836 */ /* 0x000fe40000000000 */
[----:B------:R-:W-:Y:S01]  /*4800*/  VIADD R8, R8, 0x1 ;  /* 0x0000000108087836 */ /* 0x000fe20000000000 */
[----:B------:R-:W-:Y:S01]  /*4810*/  @!PT LDS RZ, [RZ] ;  /* 0x00000000fffff984 */ /* 0x000fe20000000800 */
[----:B------:R-:W-:Y:S01]  /*4820*/  @!PT LDS RZ, [RZ] ;  /* 0x00000000fffff984 */ /* 0x000fe20000000800 */
[----:B------:R-:W-:Y:S01]  /*4830*/  @!PT LDS RZ, [RZ] ;  /* 0x00000000fffff984 */ /* 0x000fe20000000800 */
[----:B------:R-:W-:Y:S01]  /*4840*/  @!PT LDS RZ, [RZ] ;  /* 0x00000000fffff984 */ /* 0x000fe20000000800 */
[----:B------:R2:W-:Y:S06]  /*4850*/  MEMBAR.ALL.CTA ;  /* 0x0000000000007992 */ /* 0x0005ec0000008000 */
[----:B--2---:R-:W2:Y:S01]  /*4860*/  FENCE.VIEW.ASYNC.S ;  /* 0x00000000000073c6 */ /* 0x004ea20000000000 */
[----:B------:R-:W-:-:S04]  /*4870*/  PRMT R0, RZ, 0x654, R0 ;  /* 0x00000654ff007816 */ /* 0x000fc80000000000 */
[----:B--2---:R2:W-:Y:S01]  /*4880*/  SYNCS.ARRIVE.TRANS64.RED.A1T0 RZ, [R0+URZ], RZ ;  /* 0x000000ff00ff79a7 */ /* 0x0045e200081004ff */
[----:B-1----:R-:W-:Y:S01]  /*4890*/  LOP3.LUT P1, RZ, R6, 0x1, RZ, 0xc0, !PT ;  /* 0x0000000106ff7812 */ /* 0x002fe2000782c0ff */
[----:B--2---:R-:W-:-:S12]  /*48a0*/  BRA.U UP3, `(.L_x_91) ;  /* 0x0000000103e07547 */ /* 0x004fd8000b800000 */
[----:B------:R-:W1:Y:S01]  /*48b0*/  LDCU UR4, c[0x0][0x38c] ;  /* 0x00007180ff0477ac */ /* 0x000e620008000800 */
[----:B------:R-:W-:Y:S02]  /*48c0*/  PLOP3.LUT P2, PT, PT, PT, PT, 0x80, 0x8 ;  /* 0x000000000008781c */ /* 0x000fe40003f4f070 */
[----:B------:R-:W-:Y:S01]  /*48d0*/  SHF.L.U32 R4, R9, 0x1f, RZ ;  /* 0x0000001f09047819 */ /* 0x000fe200000006ff */
[----:B------:R-:W-:Y:S02]  /*48e0*/  ULEA UR23, UR24, UR17, 0x3 ;  /* 0x0000001118177291 */ /* 0x000fe4000f8e18ff */
[----:B------:R-:W-:Y:S02]  /*48f0*/  ULEA UR18, UR24, UR32, 0x6 ;  /* 0x0000002018127291 */ /* 0x000fe4000f8e30ff */
[----:B-1----:R-:W-:-:S06]  /*4900*/  UISETP.GE.AND UP0, UPT, UR4, 0x1, UPT ;  /* 0x000000010400788c */ /* 0x002fcc000bf06270 */
[----:B------:R-:W-:-:S05]  /*4910*/  PLOP3.LUT P0, PT, PT, PT, UP0, 0x80, 0x8 ;  /* 0x000000000008781c */ /* 0x000fca0003f0f008 */
[----:B------:R-:W-:-:S08]  /*4920*/  @UP0 ULEA UR4, UR15, UR17, 0x3 ;  /* 0x000000110f040291 */ /* 0x000fd0000f8e18ff */
[----:B------:R-:W-:-:S04]  /*4930*/  @P0 SHF.L.U32 R0, R2, 0x1f, RZ ;  /* 0x0000001f02000819 */ /* 0x000fc800000006ff */
[----:B------:R1:W2:Y:S01]  /*4940*/  @P0 SYNCS.PHASECHK.TRANS64.TRYWAIT P2, [UR4], R0 ;  /* 0x00000000ff0005a7 */ /* 0x0002a20008041104 */
[----:B------:R-:W3:Y:S02]  /*4950*/  SYNCS.PHASECHK.TRANS64.TRYWAIT P0, [UR23+0x230], R4 ;  /* 0x00023004ff0075a7 */ /* 0x000ee40008001117 */
[----:B-123--:R-:W-:Y:S05]  /*4960*/  @!P0 BRA `(.L_x_92) ;  /* 0x0000006000748947 */ /* 0x00efea0003800000 */
.L_x_236:
[----:B------:R-:W-:Y:S01]  /*4970*/  UMOV UR19, UR14 ;  /* 0x0000000e00137c82 */ /* 0x000fe20008000000 */
[----:B------:R-:W-:Y:S05]  /*4980*/  BRA.U !UP0, `(.L_x_93) ;  /* 0x0000000108987547 */ /* 0x000fea000b800000 */
[----:B------:R-:W-:Y:S02]  /*4990*/  UIADD3 UR19, UPT, UPT, UR31, UR14, URZ ;  /* 0x0000000e1f137290 */ /* 0x000fe4000fffe0ff */
[----:B------:R-:W-:Y:S01]  /*49a0*/  UPLOP3.LUT UP2, UPT, UPT, UPT, UPT, 0x40, 0x4 ;  /* 0x000000000004789c */ /* 0x000fe20003f4e870 */
[----:B------:R-:W-:Y:S01]  /*49b0*/  UMOV UR16, UR25 ;  /* 0x0000001900107c82 */ /* 0x000fe20008000000 */
[----:B------:R-:W-:-:S09]  /*49c0*/  UMOV UR6, UR15 ;  /* 0x0000000f00067c82 */ /* 0x000fd20008000000 */
.L_x_96:
[----:B--2---:R-:W-:Y:S01]  /*49d0*/  ULEA UR5, UR6, UR17, 0x3 ;  /* 0x0000001106057291 */ /* 0x004fe2000f8e18ff */
[----:B---3--:R-:W-:Y:S11]  /*49e0*/  @P2 BRA `(.L_x_94) ;  /* 0x00000000000c2947 */ /* 0x008ff60003800000 */
[----:B-1----:R-:W-:Y:S04]  /*49f0*/  SHF.L.U32 R4, R2, 0x1f, RZ ;  /* 0x0000001f02047819 */ /* 0x002fe800000006ff */
[----:B------:R-:W1:Y:S02]  /*4a00*/  SYNCS.PHASECHK.TRANS64.TRYWAIT P0, [UR5], R4 ;  /* 0x00000004ff0075a7 */ /* 0x000e640008001105 */
[----:B-1----:R-:W-:Y:S05]  /*4a10*/  @!P0 BRA `(.L_x_95) ;  /* 0x0000006000608947 */ /* 0x002fea0003800000 */
.L_x_94:
[----:B------:R-:W-:Y:S01]  /*4a20*/  UISETP.NE.AND UP0, UPT, UR16, 0x1, UPT ;  /* 0x000000011000788c */ /* 0x000fe2000bf05270 */
[----:B------:R-:W-:Y:S01]  /*4a30*/  PLOP3.LUT P2, PT, PT, PT, PT, 0x80, 0x8 ;  /* 0x000000000008781c */ /* 0x000fe20003f4f070 */
[----:B------:R-:W-:Y:S02]  /*4a40*/  UIADD3 UR4, UPT, UPT, UR6, 0x1, URZ ;  /* 0x0000000106047890 */ /* 0x000fe4000fffe0ff */
[----:B------:R-:W-:Y:S02]  /*4a50*/  ULEA UR12, UR6, UR22, 0x8 ;  /* 0x00000016060c7291 */ /* 0x000fe4000f8e40ff */
[----:B------:R-:W-:Y:S01]  /*4a60*/  UISETP.NE.AND UP1, UPT, UR4, 0x1a, UPT ;  /* 0x0000001a0400788c */ /* 0x000fe2000bf25270 */
[----:B------:R-:W-:Y:S01]  /*4a70*/  PLOP3.LUT P0, PT, PT, PT, UP0, 0x80, 0x8 ;  /* 0x000000000008781c */ /* 0x000fe20003f0f008 */
[----:B------:R-:W-:Y:S02]  /*4a80*/  UIADD3 UR10, UPT, UPT, UR12, 0x2, URZ ;  /* 0x000000020c0a7890 */ /* 0x000fe4000fffe0ff */
[----:B------:R-:W-:Y:S02]  /*4a90*/  USEL UR7, URZ, 0x1, UP1 ;  /* 0x00000001ff077887 */ /* 0x000fe40008800000 */
[----:B------:R-:W-:Y:S02]  /*4aa0*/  USEL UR15, UR4, URZ, UP1 ;  /* 0x000000ff040f7287 */ /* 0x000fe40008800000 */
[----:B------:R-:W-:Y:S02]  /*4ab0*/  UIADD3 UR14, UPT, UPT, UR14, 0x1, URZ ;  /* 0x000000010e0e7890 */ /* 0x000fe4000fffe0ff */
[----:B------:R-:W-:Y:S01]  /*4ac0*/  @UP0 ULEA UR4, UR15, UR17, 0x3 ;  /* 0x000000110f040291 */ /* 0x000fe2000f8e18ff */
[----:B------:R-:W-:Y:S01]  /*4ad0*/  LOP3.LUT R2, R2, UR7, RZ, 0x3c, !PT ;  /* 0x0000000702027c12 */ /* 0x000fe2000f8e3cff */
[----:B------:R-:W-:Y:S01]  /*4ae0*/  UIADD3 UR7, UPT, UPT, UR5, 0xd0, URZ ;  /* 0x000000d005077890 */ /* 0x000fe2000fffe0ff */
[----:B------:R-:W-:Y:S02]  /*4af0*/  UMOV UR13, 0x80004020 ;  /* 0x80004020000d7882 */ /* 0x000fe40000000000 */
[----:B-1----:R-:W-:Y:S01]  /*4b00*/  @P0 SHF.L.U32 R0, R2, 0x1f, RZ ;  /* 0x0000001f02000819 */ /* 0x002fe200000006ff */
[----:B------:R-:W-:Y:S01]  /*4b10*/  UMOV UR5, 0x80004020 ;  /* 0x8000402000057882 */ /* 0x000fe20000000000 */
[----:B------:R-:W-:Y:S01]  /*4b20*/  UMOV UR11, 0x80004020 ;  /* 0x80004020000b7882 */ /* 0x000fe20000000000 */
[----:B------:R-:W-:Y:S01]  /*4b30*/  UMOV UR9, 0x80004020 ;  /* 0x8000402000097882 */ /* 0x000fe20000000000 */
[----:B------:R2:W3:Y:S01]  /*4b40*/  @P0 SYNCS.PHASECHK.TRANS64.TRYWAIT P2, [UR4], R0 ;  /* 0x00000000ff0005a7 */ /* 0x0004e20008041104 */
[----:B------:R-:W-:Y:S02]  /*4b50*/  ULEA UR4, UR6, UR21, 0x8 ;  /* 0x0000001506047291 */ /* 0x000fe4000f8e40ff */
[----:B------:R-:W-:Y:S02]  /*4b60*/  UISETP.NE.AND UP0, UPT, UR14, UR19, UPT ;  /* 0x000000130e00728c */ /* 0x000fe4000bf05270 */
[----:B------:R-:W-:Y:S02]  /*4b70*/  UIADD3 UR8, UPT, UPT, UR4, 0x2, URZ ;  /* 0x0000000204087890 */ /* 0x000fe4000fffe0ff */
[----:B------:R-:W-:Y:S01]  /*4b80*/  UIADD3 UR16, UPT, UPT, UR16, -0x1, URZ ;  /* 0xffffffff10107890 */ /* 0x000fe2000fffe0ff */
[----:B------:R-:W-:Y:S02]  /*4b90*/  UMOV UR6, UR15 ;  /* 0x0000000f00067c82 */ /* 0x000fe40008000000 */
[----:B------:R2:W-:Y:S01]  /*4ba0*/  UTCHMMA.2CTA gdesc[UR4], gdesc[UR12], tmem[UR18], tmem[UR28], idesc[UR29], UP2 ;  /* 0x00ff1c0c040075ea */ /* 0x0005e20009200012 */
[----:B------:R-:W-:Y:S03]  /*4bb0*/  UPLOP3.LUT UP2, UPT, UPT, UPT, UPT, 0x80, 0x8 ;  /* 0x000000000008789c */ /* 0x000fe60003f4f070 */
[----:B------:R2:W-:Y:S01]  /*4bc0*/  UTCHMMA.2CTA gdesc[UR8], gdesc[UR10], tmem[UR18], tmem[UR26], idesc[UR27], UPT ;  /* 0x00ff1a0a080075ea */ /* 0x0005e2000ba00012 */
[----:B------:R2:W-:Y:S01]  /*4bd0*/  UTCBAR.2CTA.MULTICAST [UR7], URZ, UR20 ;  /* 0x000000ff070073e9 */ /* 0x0005e20008200814 */
[----:B------:R-:W-:Y:S06]  /*4be0*/  BRA.U UP0, `(.L_x_96) ;  /* 0xfffffffd00787547 */ /* 0x000fec000b83ffff */
.L_x_93:
[----:B--2---:R-:W-:Y:S01]  /*4bf0*/  UIADD3 UR4, UPT, UPT, UR23, 0x210, URZ ;  /* 0x0000021017047890 */ /* 0x004fe2000fffe0ff */
[----:B------:R-:W-:-:S08]  /*4c00*/  UMOV UR14, UR19 ;  /* 0x00000013000e7c82 */ /* 0x000fd00008000000 */
[----:B------:R2:W-:Y:S01]  /*4c10*/  UTCBAR.2CTA.MULTICAST [UR4], URZ, UR30 ;  /* 0x000000ff040073e9 */ /* 0x0005e2000820081e */
[----:B------:R-:W-:Y:S02]  /*4c20*/  NOP ;  /* 0x0000000000007918 */ /* 0x000fe40000000000 */
.L_x_91:
[----:B--2---:R-:W-:Y:S01]  /*4c30*/  UIADD3 UR4, UPT, UPT, UR24, 0x1, URZ ;  /* 0x0000000118047890 */ /* 0x004fe2000fffe0ff */
[----:B------:R-:W-:-:S03]  /*4c40*/  ISETP.NE.AND P0, PT, R8, 0x2, PT ;  /* 0x000000020800780c */ /* 0x000fc60003f05270 */
[----:B------:R-:W-:Y:S01]  /*4c50*/  UISETP.NE.AND UP0, UPT, UR4, 0x4, UPT ;  /* 0x000000040400788c */ /* 0x000fe2000bf05270 */
[----:B-1----:R-:W-:Y:S02]  /*4c60*/  SEL R0, RZ, 0x1, P0 ;  /* 0x00000001ff007807 */ /* 0x002fe40000000000 */
[----:B------:R-:W-:Y:S01]  /*4c70*/  SEL R8, R8, RZ, P0 ;  /* 0x000000ff08087207 */ /* 0x000fe20000000000 */
[----:B------:R-:W-:Y:S01]  /*4c80*/  USEL UR5, URZ, 0x1, UP0 ;  /* 0x00000001ff057887 */ /* 0x000fe20008000000 */
[----:B------:R-:W-:Y:S01]  /*4c90*/  LOP3.LUT R3, R3, R0, RZ, 0x3c, !PT ;  /* 0x0000000003037212 */ /* 0x000fe200078e3cff */
[----:B------:R-:W-:-:S04]  /*4ca0*/  USEL UR24, UR4, URZ, UP0 ;  /* 0x000000ff04187287 */ /* 0x000fc80008000000 */
[----:B------:R-:W-:Y:S01]  /*4cb0*/  LOP3.LUT R9, R9, UR5, RZ, 0x3c, !PT ;  /* 0x0000000509097c12 */ /* 0x000fe2000f8e3cff */
[----:B------:R-:W-:Y:S07]  /*4cc0*/  @P1 BRA `(.L_x_97) ;  /* 0xfffffff800b01947 */ /* 0x000fee000383ffff */
[----:B------:R-:W1:Y:S01]  /*4cd0*/  S2UR UR8, SR_CgaCtaId ;  /* 0x00000000000879c3 */ /* 0x000e620000008800 */
[----:B------:R-:W-:Y:S01]  /*4ce0*/  ELECT P0, URZ, PT ;  /* 0x0000000000ff782f */ /* 0x000fe20003800000 */
[----:B------:R-:W-:Y:S01]  /*4cf0*/  HFMA2 R0, -RZ, RZ, 0, 5.9604644775390625e-08 ;  /* 0x00000001ff007431 */ /* 0x000fe200000001ff */
[----:B------:R-:W-:-:S05]  /*4d00*/  UMOV UR4, 0x40 ;  /* 0x0000004000047882 */ /* 0x000fca0000000000 */
[----:B------:R-:W-:Y:S01]  /*4d10*/  UVIRTCOUNT.DEALLOC.SMPOOL 0x80 ;  /* 0x000000800000784c */ /* 0x000fe20000000000 */
[----:B------:R-:W-:Y:S02]  /*4d20*/  UISETP.NE.AND UP1, UPT, UR33, URZ, UPT ;  /* 0x000000ff2100728c */ /* 0x000fe4000bf25270 */
[----:B-1----:R-:W-:-:S09]  /*4d30*/  ULEA UR8, UR8, UR4, 0x18 ;  /* 0x0000000408087291 */ /* 0x002fd2000f8ec0ff */
[----:B------:R1:W-:Y:S01]  /*4d40*/  @P0 STS.U8 [UR8+0x1c], R0 ;  /* 0x00001c00ff000988 */ /* 0x0003e20008000008 */
[----:B------:R-:W-:Y:S05]  /*4d50*/  BRA.U UP1, `(.L_x_98) ;  /* 0x0000000101a07547 */ /* 0x000fea000b800000 */
[----:B------:R-:W-:Y:S01]  /*4d60*/  UIADD3 UR7, UPT, UPT, UR17, 0x230, URZ ;  /* 0x0000023011077890 */ /* 0x000fe2000fffe0ff */
[----:B------:R-:W-:-:S03]  /*4d70*/  SHF.L.U32 R2, R9, 0x1f, RZ ;  /* 0x0000001f09027819 */ /* 0x000fc600000006ff */
[----:B------:R-:W-:-:S09]  /*4d80*/  ULEA UR4, UR24, UR7, 0x3 ;  /* 0x0000000718047291 */ /* 0x000fd2000f8e18ff */
[----:B------:R-:W2:Y:S02]  /*4d90*/  SYNCS.PHASECHK.TRANS64.TRYWAIT P0, [UR4], R2 ;  /* 0x00000002ff0075a7 */ /* 0x000ea40008001104 */
[----:B--2---:R-:W-:Y:S05]  /*4da0*/  @!P0 BRA `(.L_x_99) ;  /* 0x0000005c00948947 */ /* 0x004fea0003800000 */
.L_x_239:
        /* <DEDUP_REMOVED lines=9> */
.L_x_241:
        /* <DEDUP_REMOVED lines=9> */
.L_x_243:
[----:B------:R-:W-:-:S04]  /*4ed0*/  UIADD3 UR4, UPT, UPT, UR4, 0x1, URZ ;  /* 0x0000000104047890 */ /* 0x000fc8000fffe0ff */
[----:B------:R-:W-:-:S04]  /*4ee0*/  UISETP.NE.AND UP0, UPT, UR4, 0x4, UPT ;  /* 0x000000040400788c */ /* 0x000fc8000bf05270 */
[----:B------:R-:W-:Y:S02]  /*4ef0*/  USEL UR5, URZ, 0x1, UP0 ;  /* 0x00000001ff057887 */ /* 0x000fe40008000000 */
[----:B------:R-:W-:-:S04]  /*4f00*/  USEL UR4, UR4, URZ, UP0 ;  /* 0x000000ff04047287 */ /* 0x000fc80008000000 */
[----:B------:R-:W-:Y:S01]  /*4f10*/  ULEA UR4, UR4, UR7, 0x3 ;  /* 0x0000000704047291 */ /* 0x000fe2000f8e18ff */
[----:B------:R-:W-:-:S04]  /*4f20*/  LOP3.LUT R2, R2, UR5, RZ, 0x3c, !PT ;  /* 0x0000000502027c12 */ /* 0x000fc8000f8e3cff */
[----:B------:R-:W-:Y:S01]  /*4f30*/  SHF.L.U32 R2, R2, 0x1f, RZ ;  /* 0x0000001f02027819 */ /* 0x000fe200000006ff */
[----:B-1----:R-:W-:-:S04]  /*4f40*/  IMAD.U32 R0, RZ, RZ, UR4 ;  /* 0x00000004ff007e24 */ /* 0x002fc8000f8e00ff */
[----:B------:R1:W2:Y:S03]  /*4f50*/  SYNCS.PHASECHK.TRANS64.TRYWAIT P0, [R0+URZ], R2 ;  /* 0x00000002000075a7 */ /* 0x0002a600080011ff */
[----:B--2---:R-:W-:Y:S05]  /*4f60*/  @!P0 NANOSLEEP.SYNCS 0x989680 ;  /* 0x009896800000895d */ /* 0x004fea0003900000 */
[----:B------:R-:W2:Y:S02]  /*4f70*/  @!P0 SYNCS.PHASECHK.TRANS64 P0, [R0+URZ], R2 ;  /* 0x00000002000085a7 */ /* 0x000ea400080010ff */
[----:B--2---:R-:W-:Y:S05]  /*4f80*/  @P0 BRA `(.L_x_102) ;  /* 0x0000000000200947 */ /* 0x004fea0003800000 */
.L_x_103:
[----:B--2---:R2:W4:Y:S02]  /*4f90*/  SYNCS.PHASECHK.TRANS64.TRYWAIT P0, [R0+URZ], R2 ;  /* 0x00000002000075a7 */ /* 0x00452400080011ff */
[----:B----4-:R-:W-:Y:S05]  /*4fa0*/  @!P0 NANOSLEEP.SYNCS 0x989680 ;  /* 0x009896800000895d */ /* 0x010fea0003900000 */
[----:B------:R-:W4:Y:S02]  /*4fb0*/  @!P0 SYNCS.PHASECHK.TRANS64 P0, [R0+URZ], R2 ;  /* 0x00000002000085a7 */ /* 0x000f2400080010ff */
[----:B----4-:R-:W-:Y:S05]  /*4fc0*/  @!P0 BRA `(.L_x_103) ;  /* 0xfffffffc00f08947 */ /* 0x010fea000383ffff */
[----:B------:R-:W-:Y:S05]  /*4fd0*/  BRA `(.L_x_102) ;  /* 0x00000000000c7947 */ /* 0x000fea0003800000 */
.L_x_98:
[----:B------:R-:W-:-:S04]  /*4fe0*/  UIADD3 UR4, UPT, UPT, UR17, 0x270, URZ ;  /* 0x0000027011047890 */ /* 0x000fc8000fffe0ff */
[----:B------:R-:W-:-:S09]  /*4ff0*/  UPRMT UR4, UR34, 0x654, UR4 ;  /* 0x0000065422047896 */ /* 0x000fd20008000004 */
[----:B------:R-:W-:Y:S03]  /*5000*/  SYNCS.ARRIVE.TRANS64.RED.A1T0 RZ, [UR4], RZ ;  /* 0x000000ffffff79a7 */ /* 0x000fe60008100404 */
.L_x_102:
[----:B-12---:R-:W-:Y:S01]  /*5010*/  SHF.L.U32 R2, RZ, 0x1f, RZ ;  /* 0x0000001fff027819 */ /* 0x006fe200000006ff */
[----:B------:R-:W-:Y:S01]  /*5020*/  UIADD3 UR4, UPT, UPT, UR17, 0x270, URZ ;  /* 0x0000027011047890 */ /* 0x000fe2000fffe0ff */
[----:B------:R-:W-:Y:S02]  /*5030*/  PLOP3.LUT P0, PT, PT, PT, UP1, 0x80, 0x8 ;  /* 0x000000000008781c */ /* 0x000fe40003f0f018 */
[----:B------:R-:W1:Y:S02]  /*5040*/  SYNCS.PHASECHK.TRANS64.TRYWAIT P1, [UR17+0x270], R2 ;  /* 0x00027002ff0075a7 */ /* 0x000e640008021111 */
[----:B-1----:R-:W-:Y:S09]  /*5050*/  @!P1 BRA `(.L_x_104) ;  /* 0x0000005c00309947 */ /* 0x002ff20003800000 */
.L_x_245:
[----:B------:R-:W-:Y:S01]  /*5060*/  @!UP1 UPRMT UR4, UR34, 0x654, UR4 ;  /* 0x0000065422049896 */ /* 0x000fe20008000004 */
[----:B------:R-:W-:Y:S01]  /*5070*/  UMOV UR5, 0xffff ;  /* 0x0000ffff00057882 */ /* 0x000fe20000000000 */
[----:B------:R-:W-:-:S07]  /*5080*/  UMOV UR6, 0x1 ;  /* 0x0000000100067882 */ /* 0x000fce0000000000 */
[----:B------:R-:W-:Y:S01]  /*5090*/  @!P0 SYNCS.ARRIVE.TRANS64.RED.A1T0 RZ, [UR4], RZ ;  /* 0x000000ffffff89a7 */ /* 0x000fe20008100404 */
[----:B------:R-:W-:Y:S01]  /*50a0*/  NOP ;  /* 0x0000000000007918 */ /* 0x000fe20000000000 */
[----:B-1----:R-:W1:Y:S01]  /*50b0*/  LDS R0, [UR8+0x14] ;  /* 0x00001408ff007984 */ /* 0x002e620008000800 */
[----:B------:R-:W-:-:S04]  /*50c0*/  ULOP3.LUT UR4, UR32, 0xffff, URZ, 0xc0, !UPT ;  /* 0x0000ffff20047892 */ /* 0x000fc8000f8ec0ff */
[----:B------:R-:W-:-:S04]  /*50d0*/  USHF.R.U32.HI UR4, URZ, 0x5, UR4 ;  /* 0x00000005ff047899 */ /* 0x000fc80008011604 */
[----:B------:R-:W-:Y:S02]  /*50e0*/  USHF.L.U32 UR5, UR5, UR4, URZ ;  /* 0x0000000405057299 */ /* 0x000fe400080006ff */
[----:B------:R-:W-:-:S04]  /*50f0*/  USHF.L.U32 UR4, UR6, UR4, URZ ;  /* 0x0000000406047299 */ /* 0x000fc800080006ff */
[----:B-1----:R-:W-:-:S04]  /*5100*/  LOP3.LUT R0, R0, UR5, RZ, 0xc0, !PT ;  /* 0x0000000500007c12 */ /* 0x002fc8000f8ec0ff */
[----:B------:R-:W-:-:S13]  /*5110*/  ISETP.NE.AND P0, PT, R0, UR5, PT ;  /* 0x0000000500007c0c */ /* 0x000fda000bf05270 */
[----:B------:R-:W-:Y:S05]  /*5120*/  @P0 BRA `(.L_x_105) ;  /* 0x0000000000580947 */ /* 0x000fea0003800000 */
[----:B------:R-:W1:Y:S02]  /*5130*/  LDS R0, [UR8+0x18] ;  /* 0x00001808ff007984 */ /* 0x000e640008000800 */
[----:B-1----:R-:W-:-:S04]  /*5140*/  LOP3.LUT R0, R0, UR4, RZ, 0xc0, !PT ;  /* 0x0000000400007c12 */ /* 0x002fc8000f8ec0ff */
[----:B------:R-:W-:-:S13]  /*5150*/  ISETP.NE.AND P0, PT, R0, UR4, PT ;  /* 0x0000000400007c0c */ /* 0x000fda000bf05270 */
[----:B------:R-:W-:Y:S05]  /*5160*/  @P0 BRA `(.L_x_106) ;  /* 0x00000000003c0947 */ /* 0x000fea0003800000 */
[----:B------:R-:W1:Y:S01]  /*5170*/  S2R R2, SR_LANEID ;  /* 0x0000000000027919 */ /* 0x000e620000000000 */
[----:B------:R-:W-:-:S06]  /*5180*/  ULOP3.LUT UR5, URZ, UR5, URZ, 0x33, !UPT ;  /* 0x00000005ff057292 */ /* 0x000fcc000f8e33ff */
[----:B------:R-:W-:-:S04]  /*5190*/  IMAD.U32 R0, RZ, RZ, UR5 ;  /* 0x00000005ff007e24 */ /* 0x000fc8000f8e00ff */
[----:B------:R2:W4:Y:S02]  /*51a0*/  REDUX UR7, R0 ;  /* 0x00000000000773c4 */ /* 0x0005240000000000 */
[----:B------:R1:W-:Y:S01]  /*51b0*/  UTCATOMSWS.AND URZ, UR5 ;  /* 0x0000000500ff79e3 */ /* 0x0003e20008000000 */
[----:B--2---:R-:W-:Y:S01]  /*51c0*/  LOP3.LUT R0, RZ, UR4, RZ, 0x33, !PT ;  /* 0x00000004ff007c12 */ /* 0x004fe2000f8e33ff */
[----:B------:R-:W-:Y:S02]  /*51d0*/  VOTEU.ANY UR4, UPT, PT ;  /* 0x0000000000047886 */ /* 0x000fe400038e0100 */
[----:B------:R-:W-:Y:S02]  /*51e0*/  UFLO.U32 UR4, UR4 ;  /* 0x00000004000472bd */ /* 0x000fe400080e0000 */
[----:B------:R-:W2:Y:S04]  /*51f0*/  REDUX UR6, R0 ;  /* 0x00000000000673c4 */ /* 0x000ea80000000000 */
[----:B-1----:R-:W-:-:S02]  /*5200*/  ISETP.EQ.U32.AND P0, PT, R2, UR4, PT ;  /* 0x0000000402007c0c */ /* 0x002fc4000bf02070 */
[----:B----4-:R-:W-:-:S11]  /*5210*/  MOV R2, UR7 ;  /* 0x0000000700027c02 */ /* 0x010fd60008000f00 */
[----:B------:R1:W-:Y:S01]  /*5220*/  @P0 ATOMS.AND RZ, [UR8+0x14], R2 ;  /* 0x00001402ffff098c */ /* 0x0003e2000a800008 */
[----:B--2---:R-:W-:-:S05]  /*5230*/  IMAD.U32 R0, RZ, RZ, UR6 ;  /* 0x00000006ff007e24 */ /* 0x004fca000f8e00ff */
[----:B------:R1:W-:Y:S01]  /*5240*/  @P0 ATOMS.AND RZ, [UR8+0x18], R0 ;  /* 0x00001800ffff098c */ /* 0x0003e2000a800008 */
[----:B------:R-:W-:Y:S05]  /*5250*/  BRA `(.L_x_107) ;  /* 0x0000000000147947 */ /* 0x000fea0003800000 */
.L_x_106:
[----:B------:R-:W-:Y:S02]  /*5260*/  MOV R2, 0x5280 ;  /* 0x0000528000027802 */ /* 0x000fe40000000f00 */
[----:B---3-5:R-:W-:Y:S05]  /*5270*/  CALL.REL.NOINC `($__internal_0_$__cuda_sm10x_tcgen05_guardrail_trap_col_being_dealloced_not_returned_by_alloc) ;  /* 0x0000006000107944 */ /* 0x028fea0003c00000 */
[----:B------:R-:W-:Y:S05]  /*5280*/  BRA `(.L_x_107) ;  /* 0x0000000000087947 */ /* 0x000fea0003800000 */
.L_x_105:
[----:B------:R-:W-:Y:S02]  /*5290*/  MOV R2, 0x52b0 ;  /* 0x000052b000027802 */ /* 0x000fe40000000f00 */
[----:B---3-5:R-:W-:Y:S05]  /*52a0*/  CALL.REL.NOINC `($__internal_2_$__cuda_sm10x_tcgen05_guardrail_trap_unallocated_columns_being_dealloced) ;  /* 0x00000060001c7944 */ /* 0x028fea0003c00000 */
.L_x_107:
[----:B------:R-:W-:Y:S01]  /*52b0*/  NOP ;  /* 0x0000000000007918 */ /* 0x000fe20000000000 */
[----:B------:R-:W-:Y:S05]  /*52c0*/  EXIT ;  /* 0x000000000000794d */ /* 0x000fea0003800000 */
.L_x_78:
[----:B------:R-:W-:-:S09]  /*52d0*/  UISETP.NE.OR UP0, UPT, UR18, 0x3, !UP4 ;  /* 0x000000031200788c */ /* 0x000fd2000e705670 */
[----:B------:R-:W-:Y:S05]  /*52e0*/  BRA.U UP0, `(.L_x_108) ;  /* 0x0000001100e87547 */ /* 0x000fea000b800000 */
[----:B------:R-:W2:Y:S01]  /*52f0*/  LDCU.64 UR4, c[0x0][0x888] ;  /* 0x00011100ff0477ac */ /* 0x000ea20008000a00 */
[----:B------:R-:W3:Y:S01]  /*5300*/  LDC.64 R12, c[0x0][0x348] ;  /* 0x0000d200ff0c7b82 */ /* 0x000ee20000000a00 */
[----:B------:R-:W-:Y:S02]  /*5310*/  HFMA2 R9, -RZ, RZ, 0, 0 ;  /* 0x00000000ff097431 */ /* 0x000fe400000001ff */
[----:B------:R-:W-:Y:S01]  /*5320*/  IMAD.MOV.U32 R11, RZ, RZ, 0x1 ;  /* 0x00000001ff0b7424 */ /* 0x000fe200078e00ff */
[----:B------:R-:W4:Y:S01]  /*5330*/  LDCU UR46, c[0x0][0x370] ;  /* 0x00006e00ff2e77ac */ /* 0x000f220008000800 */
[----:B------:R-:W-:Y:S01]  /*5340*/  IMAD.MOV.U32 R10, RZ, RZ, RZ ;  /* 0x000000ffff0a7224 */ /* 0x000fe200078e00ff */
[----:B------:R-:W-:Y:S01]  /*5350*/  MOV R3, 0x1000 ;  /* 0x0000100000037802 */ /* 0x000fe20000000f00 */
[----:B------:R-:W4:Y:S01]  /*5360*/  LDCU.128 UR48, c[0x0][0xb10] ;  /* 0x00016200ff3077ac */ /* 0x000f220008000c00 */
[----:B------:R-:W1:Y:S01]  /*5370*/  LDCU UR37, c[0x0][0x374] ;  /* 0x00006e80ff2577ac */ /* 0x000e620008000800 */
[----:B------:R-:W1:Y:S01]  /*5380*/  LDCU.64 UR38, c[0x0][0x890] ;  /* 0x00011200ff2677ac */ /* 0x000e620008000a00 */
[----:B--2---:R-:W-:Y:S01]  /*5390*/  UISETP.NE.U32.AND UP0, UPT, UR4, URZ, UPT ;  /* 0x000000ff0400728c */ /* 0x004fe2000bf05070 */
[----:B------:R-:W2:Y:S01]  /*53a0*/  LDCU UR15, c[0x0][0xb0c] ;  /* 0x00016180ff0f77ac */ /* 0x000ea20008000800 */
[----:B------:R-:W3:Y:S01]  /*53b0*/  LDCU UR56, c[0x0][0xb20] ;  /* 0x00016400ff3877ac */ /* 0x000ee20008000800 */
[----:B------:R-:W3:Y:S01]  /*53c0*/  LDCU UR4, c[0x0][0xb30] ;  /* 0x00016600ff0477ac */ /* 0x000ee20008000800 */
[----:B------:R-:W-:Y:S01]  /*53d0*/  UMOV UR21, 0x400 ;  /* 0x0000040000157882 */ /* 0x000fe20000000000 */
[----:B----4-:R-:W-:-:S02]  /*53e0*/  UIMAD.WIDE.U32 UR6, UR46, UR48, URZ ;  /* 0x000000302e0672a5 */ /* 0x010fc4000f8e00ff */
[----:B-1----:R-:W-:Y:S02]  /*53f0*/  UIMAD.WIDE.U32 UR8, UR37, UR51, URZ ;  /* 0x00000033250872a5 */ /* 0x002fe4000f8e00ff */
[----:B------:R-:W-:Y:S02]  /*5400*/  ULEA UR21, UR47, UR21, 0x18 ;  /* 0x000000152f157291 */ /* 0x000fe4000f8ec0ff */
[----:B------:R-:W-:Y:S02]  /*5410*/  UISETP.NE.AND.EX UP6, UPT, UR5, URZ, UPT, UP0 ;  /* 0x000000ff0500728c */ /* 0x000fe4000bfc5300 */
[----:B------:R-:W-:Y:S02]  /*5420*/  UISETP.NE.AND UP0, UPT, UR45, 0x1, UPT ;  /* 0x000000012d00788c */ /* 0x000fe4000bf05270 */
[----:B------:R-:W-:Y:S02]  /*5430*/  UISETP.NE.U32.AND UP0, UPT, UR38, URZ, UPT ;  /* 0x000000ff2600728c */ /* 0x000fe4000bf05070 */
[----:B------:R-:W-:Y:S01]  /*5440*/  UIADD3 UR52, UPT, UPT, UR21, 0x1b8, URZ ;  /* 0x000001b815347890 */ /* 0x000fe2000fffe0ff */
[----:B------:R-:W-:Y:S01]  /*5450*/  UMOV UR6, UR7 ;  /* 0x0000000700067c82 */ /* 0x000fe20008000000 */
[----:B------:R-:W-:Y:S01]  /*5460*/  UMOV UR53, UR9 ;  /* 0x0000000900357c82 */ /* 0x000fe20008000000 */
[----:B------:R-:W-:-:S02]  /*5470*/  UISETP.GE.AND UP2, UPT, UR45, 0x1, UPT ;  /* 0x000000012d00788c */ /* 0x000fc4000bf46270 */
[----:B------:R-:W-:Y:S02]  /*5480*/  UISETP.NE.AND.EX UP5, UPT, UR39, URZ, UPT, UP0 ;  /* 0x000000ff2700728c */ /* 0x000fe4000bfa5300 */
[----:B------:R-:W-:Y:S01]  /*5490*/  UPLOP3.LUT UP3, UPT, UPT, UPT, UPT, 0x40, 0x4 ;  /* 0x000000000004789c */ /* 0x000fe20003f6e870 */
[----:B------:R-:W1:Y:S01]  /*54a0*/  LDCU.64 UR22, c[0x0][0xb28] ;  /* 0x00016500ff1677ac */ /* 0x000e620008000a00 */
[----:B--2---:R-:W-:Y:S02]  /*54b0*/  UISETP.NE.AND UP2, UPT, UR15, 0x1, UPT ;  /* 0x000000010f00788c */ /* 0x004fe4000bf45270 */
[----:B------:R-:W-:Y:S02]  /*54c0*/  UIADD3 UR41, UPT, UPT, UR21, 0x1a0, URZ ;  /* 0x000001a015297890 */ /* 0x000fe4000fffe0ff */
[----:B------:R-:W-:Y:S02]  /*54d0*/  UIADD3 UR33, UPT, UPT, UR21, 0x1a8, URZ ;  /* 0x000001a815217890 */ /* 0x000fe4000fffe0ff */
[----:B------:R-:W-:-:S02]  /*54e0*/  UIADD3 UR25, UPT, UPT, UR21, 0x1b0, URZ ;  /* 0x000001b015197890 */ /* 0x000fc4000fffe0ff */
[----:B------:R-:W-:Y:S02]  /*54f0*/  UPRMT UR52, UR47, 0x654, UR52 ;  /* 0x000006542f347896 */ /* 0x000fe40008000034 */
[----:B------:R-:W-:Y:S02]  /*5500*/  USHF.R.U32.HI UR54, URZ, UR49, UR6 ;  /* 0x00000031ff367299 */ /* 0x000fe40008011606 */
[----:B---3--:R-:W-:Y:S02]  /*5510*/  USHF.R.U32.HI UR53, URZ, UR56, UR53 ;  /* 0x00000038ff357299 */ /* 0x008fe40008011635 */
[----:B------:R-:W-:Y:S02]  /*5520*/  UISETP.NE.AND UP0, UPT, UR50, 0x1, UPT ;  /* 0x000000013200788c */ /* 0x000fe4000bf05270 */
[----:B------:R-:W-:-:S11]  /*5530*/  UISETP.NE.AND UP4, UPT, UR4, 0x1, UPT ;  /* 0x000000010400788c */ /* 0x000fd6000bf85270 */
.L_x_119:
[C---:B------:R-:W-:Y:S02]  /*5540*/  LEA R8, R10.reuse, UR21, 0x3 ;  /* 0x000000150a087c11 */ /* 0x040fe4000f8e18ff */
[----:B------:R-:W-:Y:S02]  /*5550*/  SHF.L.U32 R0, R9, 0x1f, RZ ;  /* 0x0000001f09007819 */ /* 0x000fe400000006ff */
[----:B------:R-:W-:Y:S02]  /*5560*/  LEA R4, R10, UR21, 0x4 ;  /* 0x000000150a047c11 */ /* 0x000fe4000f8e20ff */
[----:B--2---:R-:W2:Y:S02]  /*5570*/  SYNCS.PHASECHK.TRANS64.TRYWAIT P0, [R8+URZ+0x1f0], R0 ;  /* 0x0001f000080075a7 */ /* 0x004ea400080011ff */
[----:B--2---:R-:W-:Y:S05]  /*5580*/  @!P0 BRA `(.L_x_109) ;  /* 0x0000005400fc8947 */ /* 0x004fea0003800000 */
.L_x_246:
[----:B------:R-:W3:Y:S01]  /*5590*/  LDS.128 R4, [R4+0x280] ;  /* 0x0002800004047984 */ /* 0x000ee20000000c00 */
[----:B------:R-:W-:Y:S01]  /*55a0*/  UISETP.GE.AND UP0, UPT, UR45, 0x1, UPT ;  /* 0x000000012d00788c */ /* 0x000fe2000bf06270 */
[----:B------:R-:W-:Y:S01]  /*55b0*/  @!PT LDS RZ, [RZ] ;  /* 0x00000000fffff984 */ /* 0x000fe20000000800 */
[----:B------:R-:W-:Y:S01]  /*55c0*/  @!PT LDS RZ, [RZ] ;  /* 0x00000000fffff984 */ /* 0x000fe20000000800 */
[----:B------:R-:W-:Y:S01]  /*55d0*/  @!PT LDS RZ, [RZ] ;  /* 0x00000000fffff984 */ /* 0x000fe20000000800 */
[----:B------:R-:W-:Y:S01]  /*55e0*/  @!PT LDS RZ, [RZ] ;  /* 0x00000000fffff984 */ /* 0x000fe20000000800 */
[----:B------:R4:W-:Y:S06]  /*55f0*/  MEMBAR.ALL.CTA ;  /* 0x0000000000007992 */ /* 0x0009ec0000008000 */
[----:B----4-:R-:W4:Y:S01]  /*5600*/  FENCE.VIEW.ASYNC.S ;  /* 0x00000000000073c6 */ /* 0x010f220000000000 */
[----:B---3--:R-:W-:Y:S11]  /*5610*/  LOP3.LUT P0, RZ, R6, 0x1, RZ, 0xc0, !PT ;  /* 0x0000000106ff7812 */ /* 0x008ff6000780c0ff */
[----:B------:R-:W-:Y:S02]  /*5620*/  @!UPT UIADD3 URZ, UPT, UPT, URZ, URZ, URZ ;  /* 0x000000fffffff290 */ /* 0x000fe4000fffe0ff */
[----:B----4-:R-:W-:Y:S01]  /*5630*/  VOTEU.ANY UP2, P0 ;  /* 0x0000000000ff7886 */ /* 0x010fe20000040100 */
[----:B------:R-:W-:Y:S11]  /*5640*/  PLOP3.LUT P0, PT, PT, PT, UP2, 0x80, 0x8 ;  /* 0x000000000008781c */ /* 0x000ff60003f0f028 */
[----:B------:R-:W-:Y:S02]  /*5650*/  @!UPT UIADD3 URZ, UPT, UPT, URZ, URZ, URZ ;  /* 0x000000fffffff290 */ /* 0x000fe4000fffe0ff */
[----:B--2---:R-:W-:Y:S02]  /*5660*/  @P0 SHF.R.U32.HI R0, RZ, 0x10, R5 ;  /* 0x00000010ff000819 */ /* 0x004fe40000011605 */
[----:B------:R-:W-:Y:S02]  /*5670*/  @P0 MOV R2, R4 ;  /* 0x0000000400020202 */ /* 0x000fe40000000f00 */
[----:B------:R-:W-:Y:S01]  /*5680*/  @P0 R2UR UR4, R0 ;  /* 0x00000000000402ca */ /* 0x000fe200000e0000 */
[----:B------:R-:W-:Y:S01]  /*5690*/  VIADD R0, R8, 0x200 ;  /* 0x0000020008007836 */ /* 0x000fe20000000000 */
[----:B------:R-:W-:Y:S02]  /*56a0*/  @P0 LOP3.LUT R4, R5, 0xffff, RZ, 0xc0, !PT ;  /* 0x0000ffff05040812 */ /* 0x000fe400078ec0ff */
[----:B------:R-:W-:Y:S02]  /*56b0*/  @P0 R2UR UR6, R2 ;  /* 0x00000000020602ca */ /* 0x000fe400000e0000 */
[----:B------:R-:W-:Y:S02]  /*56c0*/  PRMT R0, RZ, 0x654, R0 ;  /* 0x00000654ff007816 */ /* 0x000fe40000000000 */
[----:B------:R-:W-:Y:S02]  /*56d0*/  @P0 R2UR UR5, R4 ;  /* 0x00000000040502ca */ /* 0x000fe400000e0000 */
[----:B------:R2:W-:Y:S03]  /*56e0*/  SYNCS.ARRIVE.TRANS64.RED.A1T0 RZ, [R0+URZ], RZ ;  /* 0x000000ff00ff79a7 */ /* 0x0005e600081004ff */
[----:B------:R-:W-:Y:S04]  /*56f0*/  @UP2 UMOV UR29, UR4 ;  /* 0x00000004001d2c82 */ /* 0x000fe80008000000 */
[----:B------:R-:W-:Y:S04]  /*5700*/  @UP2 UMOV UR14, UR6 ;  /* 0x00000006000e2c82 */ /* 0x000fe80008000000 */
[----:B------:R-:W-:Y:S01]  /*5710*/  @UP2 UMOV UR13, UR5 ;  /* 0x00000005000d2c82 */ /* 0x000fe20008000000 */
[----:B------:R-:W-:Y:S05]  /*5720*/  BRA.U !UP0, `(.L_x_110) ;  /* 0x0000000108c07547 */ /* 0x000fea000b800000 */
[----:B------:R-:W-:Y:S02]  /*5730*/  UIMAD.WIDE.U32 UR16, UR13, UR51, URZ ;  /* 0x000000330d1072a5 */ /* 0x000fe4000f8e00ff */
[----:B------:R-:W-:Y:S02]  /*5740*/  UP2UR UR20, UPR, URZ, 0x4 ;  /* 0x00000004ff147883 */ /* 0x000fe40008000000 */
[----:B------:R-:W-:Y:S02]  /*5750*/  UISETP.NE.AND UP2, UPT, UR50, 0x1, UPT ;  /* 0x000000013200788c */ /* 0x000fe4000bf45270 */
[----:B------:R-:W-:Y:S02]  /*5760*/  UIMAD.WIDE.U32 UR18, UR14, UR48, URZ ;  /* 0x000000300e1272a5 */ /* 0x000fe4000f8e00ff */
[----:B------:R-:W-:Y:S02]  /*5770*/  USEL UR4, UR37, UR53, !UP2 ;  /* 0x0000003525047287 */ /* 0x000fe4000d000000 */
[----:B------:R-:W-:Y:S02]  /*5780*/  UISETP.NE.AND UP0, UPT, UR15, 0x1, UPT ;  /* 0x000000010f00788c */ /* 0x000fe4000bf05270 */
[----:B------:R-:W-:Y:S02]  /*5790*/  UP2UR UR24, UPR, URZ, 0x2 ;  /* 0x00000002ff187883 */ /* 0x000fe40008000000 */
[----:B------:R-:W-:Y:S02]  /*57a0*/  UISETP.NE.AND UP1, UPT, UR45, 0x1, UPT ;  /* 0x000000012d00788c */ /* 0x000fe4000bf25270 */
[----:B-1----:R-:W-:Y:S02]  /*57b0*/  UIMAD.WIDE.U32 UR8, UR4, UR22, URZ ;  /* 0x00000016040872a5 */ /* 0x002fe4000f8e00ff */
[----:B------:R-:W-:Y:S01]  /*57c0*/  USEL UR7, UR46, UR54, !UP0 ;  /* 0x000000362e077287 */ /* 0x000fe2000c000000 */
[----:B------:R-:W-:Y:S02]  /*57d0*/  UMOV UR5, UR17 ;  /* 0x0000001100057c82 */ /* 0x000fe40008000000 */
[----:B------:R-:W-:Y:S02]  /*57e0*/  USHF.R.U32.HI UR6, URZ, UR56, UR5 ;  /* 0x00000038ff067299 */ /* 0x000fe40008011605 */
[----:B------:R-:W-:Y:S02]  /*57f0*/  UIMAD.WIDE.U32 UR10, UR7, UR22, URZ ;  /* 0x00000016070a72a5 */ /* 0x000fe4000f8e00ff */
[----:B------:R-:W-:Y:S02]  /*5800*/  USEL UR6, UR13, UR6, !UP2 ;  /* 0x000000060d067287 */ /* 0x000fe4000d000000 */
[----:B------:R-:W-:Y:S01]  /*5810*/  UISETP.NE.AND UP2, UPT, UR20, URZ, UPT ;  /* 0x000000ff1400728c */ /* 0x000fe2000bf45270 */
[----:B------:R-:W-:Y:S02]  /*5820*/  UMOV UR5, UR19 ;  /* 0x0000001300057c82 */ /* 0x000fe40008000000 */
[----:B------:R-:W-:Y:S03]  /*5830*/  USHF.R.U32.HI UR12, URZ, UR49, UR5 ;  /* 0x00000031ff0c7299 */ /* 0x000fe60008011605 */
[----:B------:R-:W-:Y:S02]  /*5840*/  UMOV UR5, UR9 ;  /* 0x0000000900057c82 */ /* 0x000fe40008000000 */
[----:B------:R-:W-:Y:S03]  /*5850*/  @UP1 USHF.R.U32.HI UR4, URZ, UR23, UR5 ;  /* 0x00000017ff041299 */ /* 0x000fe60008011605 */
[----:B------:R-:W-:Y:S01]  /*5860*/  UMOV UR5, UR11 ;  /* 0x0000000b00057c82 */ /* 0x000fe20008000000 */
[----:B------:R-:W-:Y:S02]  /*5870*/  UIMAD UR4, UR45, UR4, URZ ;  /* 0x000000042d0472a4 */ /* 0x000fe4000f8e02ff */
[----:B------:R-:W-:Y:S02]  /*5880*/  @UP1 USHF.R.U32.HI UR7, URZ, UR23, UR5 ;  /* 0x00000017ff071299 */ /* 0x000fe40008011605 */
[----:B------:R-:W-:Y:S02]  /*5890*/  USEL UR5, UR14, UR12, !UP0 ;  /* 0x0000000c0e057287 */ /* 0x000fe4000c000000 */
[----:B------:R-:W-:Y:S02]  /*58a0*/  UIMAD.WIDE.U32 UR10, UR6, UR22, URZ ;  /* 0x00000016060a72a5 */ /* 0x000fe4000f8e00ff */
[----:B------:R-:W-:Y:S02]  /*58b0*/  UIMAD UR8, UR45, UR7, URZ ;  /* 0x000000072d0872a4 */ /* 0x000fe4000f8e02ff */
[----:B------:R-:W-:Y:S03]  /*58c0*/  UISETP.GE.AND UP0, UPT, UR6, UR4, UPT ;  /* 0x000000040600728c */ /* 0x000fe6000bf06270 */
[----:B------:R-:W-:Y:S01]  /*58d0*/  UMOV UR4, UR11 ;  /* 0x0000000b00047c82 */ /* 0x000fe20008000000 */
[----:B------:R-:W-:Y:S02]  /*58e0*/  UISETP.GE.OR UP0, UPT, UR5, UR8, UP0 ;  /* 0x000000080500728c */ /* 0x000fe40008706670 */
[----:B------:R-:W-:Y:S02]  /*58f0*/  USHF.R.U32.HI UR4, URZ, UR23, UR4 ;  /* 0x00000017ff047299 */ /* 0x000fe40008011604 */
[----:B------:R-:W-:Y:S02]  /*5900*/  UIMAD.WIDE.U32 UR8, UR5, UR22, URZ ;  /* 0x00000016050872a5 */ /* 0x000fe4000f8e00ff */
[----:B------:R-:W-:Y:S04]  /*5910*/  USEL UR10, UR6, UR4, !UP1 ;  /* 0x00000004060a7287 */ /* 0x000fe8000c800000 */
[----:B------:R-:W-:Y:S01]  /*5920*/  UIADD3 UR11, UPT, UPT, -UR10, URZ, URZ ;  /* 0x000000ff0a0b7290 */ /* 0x000fe2000fffe1ff */
[----:B------:R-:W-:Y:S02]  /*5930*/  @!UP0 UMOV UR4, UR9 ;  /* 0x0000000900048c82 */ /* 0x000fe40008000000 */
[----:B------:R-:W-:Y:S02]  /*5940*/  @!UP0 USHF.R.U32.HI UR4, URZ, UR23, UR4 ;  /* 0x00000017ff048299 */ /* 0x000fe40008011604 */
[----:B------:R-:W-:Y:S02]  /*5950*/  UIMAD UR8, UR45, UR11, UR6 ;  /* 0x0000000b2d0872a4 */ /* 0x000fe4000f8e0206 */
[----:B------:R-:W-:Y:S02]  /*5960*/  @!UP0 USEL UR4, UR5, UR4, !UP1 ;  /* 0x0000000405048287 */ /* 0x000fe4000c800000 */
[----:B------:R-:W-:Y:S02]  /*5970*/  UISETP.NE.AND UP1, UPT, UR24, URZ, UPT ;  /* 0x000000ff1800728c */ /* 0x000fe4000bf25270 */
[----:B------:R-:W-:Y:S02]  /*5980*/  @!UP0 UIMAD UR7, UR7, UR8, UR4 ;  /* 0x00000008070782a4 */ /* 0x000fe4000f8e0204 */
[----:B------:R-:W-:Y:S02]  /*5990*/  @!UP0 UIADD3 UR9, UPT, UPT, UR10, -UR4, URZ ;  /* 0x800000040a098290 */ /* 0x000fe4000fffe0ff */
[----:B------:R-:W-:Y:S02]  /*59a0*/  UIADD3 UR8, UPT, UPT, -UR6, URZ, URZ ;  /* 0x000000ff06087290 */ /* 0x000fe4000fffe1ff */
[----:B------:R-:W-:Y:S02]  /*59b0*/  UIADD3 UR4, UPT, UPT, -UR5, URZ, URZ ;  /* 0x000000ff05047290 */ /* 0x000fe4000fffe1ff */
[----:B------:R-:W-:Y:S03]  /*59c0*/  @!UP0 UIMAD UR6, UR9, UR45, UR5 ;  /* 0x0000002d090682a4 */ /* 0x000fe6000f8e0205 */
[----:B------:R-:W-:Y:S01]  /*59d0*/  @!UP0 UMOV UR5, UR7 ;  /* 0x0000000700058c82 */ /* 0x000fe20008000000 */
[----:B------:R-:W-:Y:S02]  /*59e0*/  UIMAD UR7, UR15, UR4, UR14 ;  /* 0x000000040f0772a4 */ /* 0x000fe4000f8e020e */
[----:B------:R-:W-:Y:S02]  /*59f0*/  UIMAD UR4, UR50, UR8, UR13 ;  /* 0x00000008320472a4 */ /* 0x000fe4000f8e020d */
[----:B------:R-:W-:Y:S02]  /*5a00*/  UIMAD UR14, UR5, UR15, UR7 ;  /* 0x0000000f050e72a4 */ /* 0x000fe4000f8e0207 */
[----:B------:R-:W-:Y:S11]  /*5a10*/  UIMAD UR13, UR6, UR50, UR4 ;  /* 0x00000032060d72a4 */ /* 0x000ff6000f8e0204 */
[----:B------:R-:W-:Y:S01]  /*5a20*/  @!UPT UIADD3 URZ, UPT, UPT, URZ, URZ, URZ ;  /* 0x000000fffffff290 */ /* 0x000fe2000fffe0ff */
.L_x_110:
[----:B------:R-:W3:Y:S01]  /*5a30*/  @!UP4 LDCU.128 UR8, c[0x0][0xb10] ;  /* 0x00016200ff08c7ac */ /* 0x000ee20008000c00 */
[----:B------:R-:W-:Y:S02]  /*5a40*/  ISETP.NE.U32.AND P0, PT, RZ, UR38, PT ;  /* 0x00000026ff007c0c */ /* 0x000fe4000bf05070 */
[----:B------:R-:W-:Y:S02]  /*5a50*/  SHF.L.U32 R4, R11, 0x1f, RZ ;  /* 0x0000001f0b047819 */ /* 0x000fe400000006ff */
[----:B------:R-:W-:Y:S01]  /*5a60*/  ISETP.NE.AND.EX P0, PT, RZ, UR39, PT, P0 ;  /* 0x00000027ff007c0c */ /* 0x000fe2000bf05300 */
[----:B------:R-:W4:Y:S01]  /*5a70*/  @!UP4 LDCU UR5, c[0x0][0xb0c] ;  /* 0x00016180ff05c7ac */ /* 0x000f220008000800 */
[----:B------:R-:W-:Y:S02]  /*5a80*/  USHF.L.U32 UR42, UR30, 0x7, URZ ;  /* 0x000000071e2a7899 */ /* 0x000fe400080006ff */
[----:B------:R-:W-:Y:S02]  /*5a90*/  USHF.L.U32 UR43, UR31, 0x6, URZ ;  /* 0x000000061f2b7899 */ /* 0x000fe400080006ff */
[----:B---3--:R-:W-:Y:S07]  /*5aa0*/  UIMAD.WIDE.U32 UR6, UR14, UR8, URZ ;  /* 0x000000080e0672a5 */ /* 0x008fee000f8e00ff */
[----:B------:R-:W-:Y:S01]  /*5ab0*/  @!UP4 UMOV UR4, UR7 ;  /* 0x000000070004cc82 */ /* 0x000fe20008000000 */
[----:B----4-:R-:W-:Y:S02]  /*5ac0*/  @!UP4 UISETP.NE.AND UP0, UPT, UR5, 0x1, UPT ;  /* 0x000000010500c88c */ /* 0x010fe4000bf05270 */
[----:B------:R-:W-:Y:S02]  /*5ad0*/  @!UP4 USHF.R.U32.HI UR4, URZ, UR9, UR4 ;  /* 0x00000009ff04c299 */ /* 0x000fe40008011604 */
[----:B------:R-:W-:Y:S02]  /*5ae0*/  UIMAD.WIDE.U32 UR6, UR13, UR11, URZ ;  /* 0x0000000b0d0672a5 */ /* 0x000fe4000f8e00ff */
[----:B------:R-:W-:Y:S02]  /*5af0*/  @!UP4 USEL UR8, UR14, UR4, !UP0 ;  /* 0x000000040e08c287 */ /* 0x000fe4000c000000 */
[----:B------:R-:W-:Y:S03]  /*5b00*/  @!UP4 UISETP.NE.AND UP0, UPT, UR10, 0x1, UPT ;  /* 0x000000010a00c88c */ /* 0x000fe6000bf05270 */
[----:B------:R-:W-:Y:S02]  /*5b10*/  @!UP4 UMOV UR6, UR7 ;  /* 0x000000070006cc82 */ /* 0x000fe40008000000 */
[----:B------:R-:W3:Y:S02]  /*5b20*/  @!UP4 LDCU UR4, c[0x0][0xb20] ;  /* 0x00016400ff04c7ac */ /* 0x000ee40008000800 */
[----:B---3--:R-:W-:Y:S04]  /*5b30*/  @!UP4 USHF.R.U32.HI UR6, URZ, UR4, UR6 ;  /* 0x00000004ff06c299 */ /* 0x008fe80008011606 */
[----:B------:R-:W-:Y:S04]  /*5b40*/  @!UP4 USEL UR6, UR13, UR6, !UP0 ;  /* 0x000000060d06c287 */ /* 0x000fe8000c000000 */
[----:B------:R-:W-:Y:S02]  /*5b50*/  @!UP4 UIADD3 UR4, UPT, UPT, -UR8, UR6, URZ ;  /* 0x000000060804c290 */ /* 0x000fe4000fffe1ff */
[----:B------:R-:W-:Y:S02]  /*5b60*/  @!UP4 UIADD3 UR6, UPT, UPT, UR8, -UR6, URZ ;  /* 0x800000060806c290 */ /* 0x000fe4000fffe0ff */
[----:B------:R-:W-:Y:S02]  /*5b70*/  @!UP4 UIMAD UR14, UR4, UR5, UR14 ;  /* 0x00000005040ec2a4 */ /* 0x000fe4000f8e020e */
[----:B------:R-:W-:Y:S01]  /*5b80*/  @!UP4 UIMAD UR13, UR6, UR10, UR13 ;  /* 0x0000000a060dc2a4 */ /* 0x000fe2000f8e020d */
[----:B------:R-:W-:Y:S11]  /*5b90*/  BRA.U UP3, `(.L_x_111) ;  /* 0x0000000103107547 */ /* 0x000ff6000b800000 */
[----:B------:R-:W-:Y:S04]  /*5ba0*/  MOV R2, UR55 ;  /* 0x0000003700027c02 */ /* 0x000fe80008000f00 */
[----:B------:R-:W-:Y:S04]  /*5bb0*/  SHF.L.U32 R2, R2, 0x1f, RZ ;  /* 0x0000001f02027819 */ /* 0x000fe800000006ff */
[----:B------:R-:W3:Y:S02]  /*5bc0*/  SYNCS.PHASECHK.TRANS64.TRYWAIT P1, [UR21+0x1e8], R2 ;  /* 0x0001e802ff0075a7 */ /* 0x000ee40008021115 */
[----:B---3--:R-:W-:Y:S05]  /*5bd0*/  @!P1 BRA `(.L_x_112) ;  /* 0x00000050007c9947 */ /* 0x008fea0003800000 */
.L_x_111:
[----:B------:R-:W-:Y:S05]  /*5be0*/  BRA.U !UP5, `(.L_x_113) ;  /* 0x000000010d387547 */ /* 0x000fea000b800000 */
[----:B------:R-:W-:Y:S01]  /*5bf0*/  UPLOP3.LUT UP1, UPT, UPT, UPT, UP6, 0x80, 0x8 ;  /* 0x000000000008789c */ /* 0x000fe20003f2f060 */
[----:B--2---:R-:W-:Y:S01]  /*5c00*/  HFMA2 R0, -RZ, RZ, 0, 5.9604644775390625e-08 ;  /* 0x00000001ff007431 */ /* 0x004fe200000001ff */
[----:B------:R-:W2:Y:S01]  /*5c10*/  LDCU.64 UR8, c[0x0][0x358] ;  /* 0x00006b00ff0877ac */ /* 0x000ea20008000a00 */
[----:B------:R-:W-:Y:S03]  /*5c20*/  IMAD.MOV.U32 R46, RZ, RZ, 0x1 ;  /* 0x00000001ff2e7424 */ /* 0x000fe600078e00ff */
[----:B------:R-:W-:Y:S05]  /*5c30*/  PLOP3.LUT P1, PT, PT, PT, UP1, 0x80, 0x8 ;  /* 0x000000000008781c */ /* 0x000fea0003f2f018 */
[----:B------:R-:W3:Y:S01]  /*5c40*/  @UP1 LDCU.64 UR4, c[0x0][0x888] ;  /* 0x00011100ff0417ac */ /* 0x000ee20008000a00 */
[----:B------:R-:W-:Y:S07]  /*5c50*/  @UP1 UIMAD UR6, UR36, UR38, URZ ;  /* 0x00000026240612a4 */ /* 0x000fee000f8e02ff */
[----:B------:R-:W-:Y:S01]  /*5c60*/  @!P1 PRMT R46, R0, 0x7610, R46 ;  /* 0x00007610002e9816 */ /* 0x000fe2000000002e */
[----:B---3--:R-:W-:Y:S06]  /*5c70*/  @UP1 UIMAD.WIDE UR4, UR6, 0x4, UR4 ;  /* 0x00000004060418a5 */ /* 0x008fec000f8e0204 */
[----:B------:R-:W-:Y:S01]  /*5c80*/  IMAD.U32 R6, RZ, RZ, UR4 ;  /* 0x00000004ff067e24 */ /* 0x000fe2000f8e00ff */
[----:B------:R-:W-:Y:S04]  /*5c90*/  MOV R7, UR5 ;  /* 0x0000000500077c02 */ /* 0x000fe80008000f00 */
[----:B------:R-:W3:Y:S01]  /*5ca0*/  @!UP1 LDCU UR4, c[0x0][0x880] ;  /* 0x00011000ff0497ac */ /* 0x000ee20008000800 */
[----:B--2--5:R4:W5:Y:S02]  /*5cb0*/  @P1 LDG.E R27, desc[UR8][R6.64] ;  /* 0x00000008061b1981 */ /* 0x024964000c1e1900 */
[----:B---34-:R-:W-:Y:S07]  /*5cc0*/  @!P1 IMAD.U32 R27, RZ, RZ, UR4 ;  /* 0x00000004ff1b9e24 */ /* 0x018fee000f8e00ff */
.L_x_113:
[----:B-----5:R-:W-:Y:S01]  /*5cd0*/  @!P0 FSETP.EQ.AND P2, PT, R27, RZ, PT ;  /* 0x000000ff1b00820b */ /* 0x020fe20003f42000 */
[----:B------:R-:W-:Y:S01]  /*5ce0*/  @!UPT UIADD3 URZ, UPT, UPT, URZ, URZ, URZ ;  /* 0x000000fffffff290 */ /* 0x000fe2000fffe0ff */
[----:B------:R-:W-:Y:S11]  /*5cf0*/  @!P0 BRA `(.L_x_114) ;  /* 0x0000000000148947 */ /* 0x000ff60003800000 */
[----:B------:R-:W-:Y:S02]  /*5d00*/  LOP3.LUT P0, RZ, R46, 0xff, RZ, 0xc0, !PT ;  /* 0x000000ff2eff7812 */ /* 0x000fe4000780c0ff */
[----:B------:R-:W-:Y:S04]  /*5d10*/  PLOP3.LUT P2, PT, PT, PT, UP1, 0x80, 0x8 ;  /* 0x000000000008781c */ /* 0x000fe80003f4f018 */
[----:B------:R-:W-:Y:S07]  /*5d20*/  PLOP3.LUT P2, PT, P2, PT, PT, 0x8, 0x80 ;  /* 0x000000000080781c */ /* 0x000fee000174e170 */
[----:B------:R-:W-:Y:S11]  /*5d30*/  @P0 FSETP.EQ.AND P2, PT, R27, RZ, PT ;  /* 0x000000ff1b00020b */ /* 0x000ff60003f42000 */
[----:B------:R-:W-:Y:S02]  /*5d40*/  @!UPT UIADD3 URZ, UPT, UPT, URZ, URZ, URZ ;  /* 0x000000fffffff290 */ /* 0x000fe4000fffe0ff */
.L_x_114:
[----:B------:R-:W3:Y:S01]  /*5d50*/  SYNCS.PHASECHK.TRANS64.TRYWAIT P0, [UR21+0x1c0], R4 ;  /* 0x0001c004ff0075a7 */ /* 0x000ee20008001115 */
[----:B------:R-:W-:Y:S04]  /*5d60*/  ELECT P1, URZ, PT ;  /* 0x0000000000ff782f */ /* 0x000fe80003820000 */
[----:B------:R-:W-:Y:S01]  /*5d70*/  PLOP3.LUT P1, PT, P2, P1, PT, 0xf2, 0x2f ;  /* 0x00000000002f781c */ /* 0x000fe20001723e72 */
[----:B------:R-:W-:Y:S01]  /*5d80*/  @!UPT UIADD3 URZ, UPT, UPT, URZ, URZ, URZ ;  /* 0x000000fffffff290 */ /* 0x000fe2000fffe0ff */
[----:B---3--:R-:W-:Y:S11]  /*5d90*/  @!P0 BRA `(.L_x_115) ;  /* 0x0000005000248947 */ /* 0x008ff60003800000 */
.L_x_249:
[----:B--2---:R-:W-:Y:S01]  /*5da0*/  @!P1 IADD3 R2, P0, PT, R12, 0x580, RZ ;  /* 0x000005800c029810 */ /* 0x004fe20007f1e0ff */
[----:B------:R-:W-:Y:S01]  /*5db0*/  VOTEU.ALL UP0, P1 ;  /* 0x0000000000ff7886 */ /* 0x000fe20000800000 */
[----:B------:R-:W-:Y:S01]  /*5dc0*/  UMOV UR6, 0x0 ;  /* 0x0000000000067882 */ /* 0x000fe20000000000 */
[----:B------:R-:W-:Y:S01]  /*5dd0*/  UMOV UR7, 0x10000000 ;  /* 0x1000000000077882 */ /* 0x000fe20000000000 */
[----:B------:R-:W-:Y:S01]  /*5de0*/  @!P1 R2UR UR5, R2 ;  /* 0x00000000020592ca */ /* 0x000fe200000e0000 */
[----:B------:R-:W-:Y:S01]  /*5df0*/  @!P1 IMAD.X R0, RZ, RZ, R13, P0 ;  /* 0x000000ffff009224 */ /* 0x000fe200000e060d */
[----:B------:R-:W-:Y:S02]  /*5e00*/  @!UP0 UIADD3 UR40, UPT, UPT, UR21, 0x300, URZ ;  /* 0x0000030015288890 */ /* 0x000fe4000fffe0ff */
[----:B------:R-:W-:Y:S02]  /*5e10*/  @!UP0 UIADD3 UR10, UPT, UPT, UR42, 0x40, URZ ;  /* 0x000000402a0a8890 */ /* 0x000fe4000fffe0ff */
[----:B------:R-:W-:Y:S01]  /*5e20*/  @!P1 R2UR UR4, R0 ;  /* 0x00000000000492ca */ /* 0x000fe200000e0000 */
[----:B------:R-:W-:Y:S01]  /*5e30*/  @!UP0 UIADD3 UR8, UPT, UPT, UR21, 0xb00, URZ ;  /* 0x00000b0015088890 */ /* 0x000fe2000fffe0ff */
[----:B------:R-:W-:Y:S01]  /*5e40*/  @!P1 IMAD.MOV.U32 R0, RZ, RZ, 0x1000 ;  /* 0x00001000ff009424 */ /* 0x000fe200078e00ff */
[----:B------:R-:W-:Y:S01]  /*5e50*/  VOTEU.ALL UP0, P1 ;  /* 0x0000000000ff7886 */ /* 0x000fe20000800000 */
[----:B------:R-:W-:Y:S01]  /*5e60*/  UMOV UR44, UR36 ;  /* 0x00000024002c7c82 */ /* 0x000fe20008000000 */
[----:B------:R-:W-:Y:S01]  /*5e70*/  UMOV UR9, UR41 ;  /* 0x0000002900097c82 */ /* 0x000fe20008000000 */
[----:B------:R-:W-:Y:S01]  /*5e80*/  UMOV UR11, UR43 ;  /* 0x0000002b000b7c82 */ /* 0x000fe20008000000 */
[----:B------:R-:W-:Y:S01]  /*5e90*/  IMAD.U32 R6, RZ, RZ, UR5 ;  /* 0x00000005ff067e24 */ /* 0x000fe2000f8e00ff */
[----:B------:R-:W-:Y:S05]  /*5ea0*/  UMOV UR12, UR36 ;  /* 0x00000024000c7c82 */ /* 0x000fea0008000000 */
[----:B------:R-:W-:Y:S01]  /*5eb0*/  IMAD.U32 R7, RZ, RZ, UR4 ;  /* 0x00000004ff077e24 */ /* 0x000fe2000f8e00ff */
[----:B------:R-:W-:Y:S04]  /*5ec0*/  @!P1 R2UR UR4, R6 ;  /* 0x00000000060492ca */ /* 0x000fe800000e0000 */
[----:B------:R-:W-:Y:S11]  /*5ed0*/  @!P1 R2UR UR5, R7 ;  /* 0x00000000070592ca */ /* 0x000ff600000e0000 */
[----:B------:R-:W-:Y:S02]  /*5ee0*/  @!UPT UIADD3 URZ, UPT, UPT, URZ, URZ, URZ ;  /* 0x000000fffffff290 */ /* 0x000fe4000fffe0ff */
[----:B------:R-:W-:Y:S01]  /*5ef0*/  @!UP0 UTMALDG.3D [UR40], [UR4], desc[UR6] ;  /* 0x00000628040085b4 */ /* 0x000fe20008011000 */
[----:B------:R-:W-:Y:S05]  /*5f00*/  VOTEU.ALL UP0, P1 ;  /* 0x0000000000ff7886 */ /* 0x000fea0000800000 */
[----:B------:R2:W-:Y:S01]  /*5f10*/  @!UP0 UTMALDG.3D [UR8], [UR4], desc[UR6] ;  /* 0x00000608040085b4 */ /* 0x0005e20008011000 */
[----:B------:R3:W-:Y:S01]  /*5f20*/  @!P1 SYNCS.ARRIVE.TRANS64.RED.A0TR RZ, [UR21+0x1a0], R0 ;  /* 0x0001a000ffff99a7 */ /* 0x0007e20008300415 */
[----:B--2---:R-:W-:Y:S09]  /*5f30*/  UPRMT UR4, UR47, 0x654, UR41 ;  /* 0x000006542f047896 */ /* 0x004ff20008000029 */
[----:B------:R-:W-:Y:S01]  /*5f40*/  SYNCS.ARRIVE.TRANS64.RED.A1T0 RZ, [UR4], RZ ;  /* 0x000000ffffff79a7 */ /* 0x000fe20008100404 */
[----:B------:R-:W2:Y:S02]  /*5f50*/  SYNCS.PHASECHK.TRANS64.TRYWAIT P0, [UR21+0x1c8], R4 ;  /* 0x0001c804ff0075a7 */ /* 0x000ea40008001115 */
[----:B--23--:R-:W-:Y:S05]  /*5f60*/  @!P0 BRA `(.L_x_116) ;  /* 0x0000004c00c88947 */ /* 0x00cfea0003800000 */
.L_x_251:
[----:B------:R-:W-:Y:S01]  /*5f70*/  @!P1 IADD3 R2, P0, PT, R12, 0x580, RZ ;  /* 0x000005800c029810 */ /* 0x000fe20007f1e0ff */
[----:B------:R-:W-:Y:S01]  /*5f80*/  VOTEU.ALL UP0, P1 ;  /* 0x0000000000ff7886 */ /* 0x000fe20000800000 */
[----:B------:R-:W-:Y:S01]  /*5f90*/  UMOV UR6, 0x0 ;  /* 0x0000000000067882 */ /* 0x000fe20000000000 */
[----:B------:R-:W-:Y:S01]  /*5fa0*/  UMOV UR7, 0x10000000 ;  /* 0x1000000000077882 */ /* 0x000fe20000000000 */
[----:B------:R-:W-:Y:S01]  /*5fb0*/  @!P1 R2UR UR5, R2 ;  /* 0x00000000020592ca */ /* 0x000fe200000e0000 */
[----:B--2---:R-:W-:Y:S01]  /*5fc0*/  @!P1 IMAD.X R0, RZ, RZ, R13, P0 ;  /* 0x000000ffff009224 */ /* 0x004fe200000e060d */
[----:B------:R-:W-:Y:S02]  /*5fd0*/  @!UP0 UIADD3 UR34, UPT, UPT, UR42, 0x10, URZ ;  /* 0x000000102a228890 */ /* 0x000fe4000fffe0ff */
[----:B------:R-:W-:Y:S02]  /*5fe0*/  @!UP0 UIADD3 UR32, UPT, UPT, UR21, 0x1300, URZ ;  /* 0x0000130015208890 */ /* 0x000fe4000fffe0ff */
[----:B------:R-:W-:Y:S01]  /*5ff0*/  @!P1 R2UR UR4, R0 ;  /* 0x00000000000492ca */ /* 0x000fe200000e0000 */
[----:B------:R-:W-:Y:S01]  /*6000*/  @!UP0 UIADD3 UR10, UPT, UPT, UR42, 0x50, URZ ;  /* 0x000000502a0a8890 */ /* 0x000fe2000fffe0ff */
[----:B------:R-:W-:Y:S01]  /*6010*/  @!P1 IMAD.MOV.U32 R0, RZ, RZ, 0x1000 ;  /* 0x00001000ff009424 */ /* 0x000fe200078e00ff */
[----:B------:R-:W-:Y:S01]  /*6020*/  @!UP0 UIADD3 UR8, UPT, UPT, UR21, 0x1b00, URZ ;  /* 0x00001b0015088890 */ /* 0x000fe2000fffe0ff */
[----:B------:R-:W-:Y:S01]  /*6030*/  VOTEU.ALL UP0, P1 ;  /* 0x0000000000ff7886 */ /* 0x000fe20000800000 */
[----:B------:R-:W-:Y:S02]  /*6040*/  UMOV UR35, UR43 ;  /* 0x0000002b00237c82 */ /* 0x000fe40008000000 */
[----:B------:R-:W-:Y:S01]  /*6050*/  IMAD.U32 R6, RZ, RZ, UR5 ;  /* 0x00000005ff067e24 */ /* 0x000fe2000f8e00ff */
[----:B------:R-:W-:Y:S01]  /*6060*/  UMOV UR9, UR33 ;  /* 0x0000002100097c82 */ /* 0x000fe20008000000 */
[----:B------:R-:W-:Y:S01]  /*6070*/  UMOV UR11, UR43 ;  /* 0x0000002b000b7c82 */ /* 0x000fe20008000000 */
[----:B------:R-:W-:Y:S03]  /*6080*/  UMOV UR12, UR36 ;  /* 0x00000024000c7c82 */ /* 0x000fe60008000000 */
        /* <DEDUP_REMOVED lines=12> */
.L_x_253:
[----:B------:R-:W-:Y:S01]  /*6150*/  @!P1 IADD3 R2, P0, PT, R12, 0x580, RZ ;  /* 0x000005800c029810 */ /* 0x000fe20007f1e0ff */
[----:B------:R-:W-:Y:S01]  /*6160*/  VOTEU.ALL UP0, P1 ;  /* 0x0000000000ff7886 */ /* 0x000fe20000800000 */
[----:B------:R-:W-:Y:S01]  /*6170*/  UMOV UR6, 0x0 ;  /* 0x0000000000067882 */ /* 0x000fe20000000000 */
[----:B------:R-:W-:Y:S01]  /*6180*/  UMOV UR7, 0x10000000 ;  /* 0x1000000000077882 */ /* 0x000fe20000000000 */
[----:B------:R-:W-:Y:S01]  /*6190*/  @!P1 R2UR UR5, R2 ;  /* 0x00000000020592ca */ /* 0x000fe200000e0000 */
[----:B--2---:R-:W-:Y:S01]  /*61a0*/  @!P1 IMAD.X R0, RZ, RZ, R13, P0 ;  /* 0x000000ffff009224 */ /* 0x004fe200000e060d */
[----:B------:R-:W-:Y:S01]  /*61b0*/  @!UP0 UIADD3 UR26, UPT, UPT, UR42, 0x20, URZ ;  /* 0x000000202a1a8890 */ /* 0x000fe2000fffe0ff */
[----:B------:R-:W-:Y:S01]  /*61c0*/  VIADD R10, R10, 0x1 ;  /* 0x000000010a0a7836 */ /* 0x000fe20000000000 */
        /* <DEDUP_REMOVED lines=10> */
[----:B------:R-:W-:Y:S01]  /*6270*/  UMOV UR11, UR43 ;  /* 0x0000002b000b7c82 */ /* 0x000fe20008000000 */
[----:B------:R-:W-:Y:S02]  /*6280*/  UMOV UR12, UR36 ;  /* 0x00000024000c7c82 */ /* 0x000fe40008000000 */
        /* <DEDUP_REMOVED lines=12> */
.L_x_255:
[----:B------:R-:W-:Y:S01]  /*6350*/  UIADD3 UR31, UPT, UPT, UR14, UR63, URZ ;  /* 0x0000003f0e1f7290 */ /* 0x000fe2000fffe0ff */
[----:B------:R-:W-:Y:S01]  /*6360*/  @!P1 IADD3 R2, P0, PT, R12, 0x580, RZ ;  /* 0x000005800c029810 */ /* 0x000fe20007f1e0ff */
[----:B------:R-:W-:Y:S01]  /*6370*/  UPLOP3.LUT UP3, UPT, UPT, UPT, UPT, 0x80, 0x8 ;  /* 0x000000000008789c */ /* 0x000fe20003f6f070 */
[----:B------:R-:W-:Y:S01]  /*6380*/  R2UR UR24, R50 ;  /* 0x00000000321872ca */ /* 0x000fe200000e0000 */
[----:B------:R-:W-:Y:S01]  /*6390*/  VOTEU.ALL UP0, P1 ;  /* 0x0000000000ff7886 */ /* 0x000fe20000800000 */
[----:B------:R-:W-:Y:S01]  /*63a0*/  @!P1 R2UR UR5, R2 ;  /* 0x00000000020592ca */ /* 0x000fe200000e0000 */
[----:B--2---:R-:W-:Y:S01]  /*63b0*/  @!P1 IMAD.X R0, RZ, RZ, R13, P0 ;  /* 0x000000ffff009224 */ /* 0x004fe200000e060d */
[----:B------:R-:W-:Y:S01]  /*63c0*/  UMOV UR6, 0x0 ;  /* 0x0000000000067882 */ /* 0x000fe20000000000 */
[----:B------:R-:W-:Y:S01]  /*63d0*/  UMOV UR7, 0x10000000 ;  /* 0x1000000000077882 */ /* 0x000fe20000000000 */
[----:B------:R-:W-:Y:S01]  /*63e0*/  @!UP0 UIADD3 UR18, UPT, UPT, UR42, 0x30, URZ ;  /* 0x000000302a128890 */ /* 0x000fe2000fffe0ff */
[----:B------:R-:W-:Y:S01]  /*63f0*/  ISETP.NE.AND P0, PT, R10, 0x2, PT ;  /* 0x000000020a00780c */ /* 0x000fe20003f05270 */
[----:B------:R-:W-:Y:S01]  /*6400*/  @!UP0 UIADD3 UR16, UPT, UPT, UR21, 0x3300, URZ ;  /* 0x0000330015108890 */ /* 0x000fe2000fffe0ff */
[----:B------:R-:W-:Y:S01]  /*6410*/  @!P1 R2UR UR4, R0 ;  /* 0x00000000000492ca */ /* 0x000fe200000e0000 */
[----:B------:R-:W-:Y:S01]  /*6420*/  @!UP0 UIADD3 UR17, UPT, UPT, UR21, 0x1b8, URZ ;  /* 0x000001b815118890 */ /* 0x000fe2000fffe0ff */
[----:B------:R-:W-:Y:S01]  /*6430*/  SEL R0, RZ, 0x1, P0 ;  /* 0x00000001ff007807 */ /* 0x000fe20000000000 */
[----:B------:R-:W-:Y:S01]  /*6440*/  @!UP0 UIADD3 UR10, UPT, UPT, UR42, 0x70, URZ ;  /* 0x000000702a0a8890 */ /* 0x000fe2000fffe0ff */
[----:B------:R-:W-:Y:S01]  /*6450*/  LOP3.LUT R11, R11, 0x1, RZ, 0x3c, !PT ;  /* 0x000000010b0b7812 */ /* 0x000fe200078e3cff */
[----:B------:R-:W-:Y:S01]  /*6460*/  @!UP0 UIADD3 UR8, UPT, UPT, UR21, 0x3b00, URZ ;  /* 0x00003b0015088890 */ /* 0x000fe2000fffe0ff */
[----:B------:R-:W-:Y:S01]  /*6470*/  IMAD.U32 R4, RZ, RZ, UR5 ;  /* 0x00000005ff047e24 */ /* 0x000fe2000f8e00ff */
[----:B------:R-:W-:Y:S01]  /*6480*/  VOTEU.ALL UP0, P1 ;  /* 0x0000000000ff7886 */ /* 0x000fe20000800000 */
[----:B------:R-:W-:Y:S01]  /*6490*/  UMOV UR19, UR43 ;  /* 0x0000002b00137c82 */ /* 0x000fe20008000000 */
[----:B------:R-:W-:Y:S01]  /*64a0*/  UMOV UR20, UR36 ;  /* 0x0000002400147c82 */ /* 0x000fe20008000000 */
[----:B------:R-:W-:Y:S01]  /*64b0*/  UMOV UR11, UR43 ;  /* 0x0000002b000b7c82 */ /* 0x000fe20008000000 */
[----:B------:R-:W-:Y:S01]  /*64c0*/  UMOV UR12, UR36 ;  /* 0x00000024000c7c82 */ /* 0x000fe20008000000 */
[----:B------:R-:W-:Y:S01]  /*64d0*/  UMOV UR9, UR17 ;  /* 0x0000001100097c82 */ /* 0x000fe20008000000 */
[----:B------:R-:W-:Y:S01]  /*64e0*/  IMAD.U32 R5, RZ, RZ, UR4 ;  /* 0x00000004ff057e24 */ /* 0x000fe2000f8e00ff */
[----:B------:R-:W-:Y:S01]  /*64f0*/  @!P1 R2UR UR4, R4 ;  /* 0x00000000040492ca */ /* 0x000fe200000e0000 */
[----:B------:R-:W-:Y:S01]  /*6500*/  UIADD3 UR30, UPT, UPT, UR13, UR24, URZ ;  /* 0x000000180d1e7290 */ /* 0x000fe2000fffe0ff */
[----:B------:R-:W-:Y:S01]  /*6510*/  LOP3.LUT R9, R9, R0, RZ, 0x3c, !PT ;  /* 0x0000000009097212 */ /* 0x000fe200078e3cff */
[----:B------:R-:W-:Y:S01]  /*6520*/  UMOV UR36, UR29 ;  /* 0x0000001d00247c82 */ /* 0x000fe20008000000 */
[----:B------:R-:W-:Y:S02]  /*6530*/  @!P1 R2UR UR5, R5 ;  /* 0x00000000050592ca */ /* 0x000fe400000e0000 */
[----:B------:R-:W-:Y:S11]  /*6540*/  SEL R10, R10, RZ, P0 ;  /* 0x000000ff0a0a7207 */ /* 0x000ff60000000000 */
[----:B------:R2:W-:Y:S01]  /*6550*/  @!UP0 UTMALDG.3D [UR16], [UR4], desc[UR6] ;  /* 0x00000610040085b4 */ /* 0x0005e20008011000 */
[----:B------:R-:W-:Y:S05]  /*6560*/  VOTEU.ALL UP0, P1 ;  /* 0x0000000000ff7886 */ /* 0x000fea0000800000 */
[----:B------:R2:W-:Y:S01]  /*6570*/  @!UP0 UTMALDG.3D [UR8], [UR4], desc[UR6] ;  /* 0x00000608040085b4 */ /* 0x0005e20008011000 */
[----:B------:R2:W-:Y:S01]  /*6580*/  @!P1 SYNCS.ARRIVE.TRANS64.RED.A0TR RZ, [UR21+0x1b8], R3 ;  /* 0x0001b803ffff99a7 */ /* 0x0005e20008300415 */
[----:B------:R-:W-:Y:S01]  /*6590*/  SYNCS.ARRIVE.TRANS64.RED.A1T0 RZ, [UR52], RZ ;  /* 0x000000ffffff79a7 */ /* 0x000fe20008100434 */
[----:B------:R-:W-:Y:S05]  /*65a0*/  BRA.U UP2, `(.L_x_119) ;  /* 0xffffffed02e47547 */ /* 0x000fea000b83ffff */
[----:B------:R-:W-:-:S04]  /*65b0*/  SHF.L.U32 R2, R11, 0x1f, RZ ;  /* 0x0000001f0b027819 */ /* 0x000fc800000006ff */
[----:B------:R-:W3:Y:S02]  /*65c0*/  SYNCS.PHASECHK.TRANS64.TRYWAIT P0, [UR21+0x1c0], R2 ;  /* 0x0001c002ff0075a7 */ /* 0x000ee40008001115 */
[----:B---3--:R-:W-:Y:S05]  /*65d0*/  @!P0 BRA `(.L_x_120) ;  /* 0x0000004800748947 */ /* 0x008fea0003800000 */
.L_x_257:
[----:B------:R-:W4:Y:S02]  /*65e0*/  SYNCS.PHASECHK.TRANS64.TRYWAIT P0, [UR21+0x1c8], R2 ;  /* 0x0001c802ff0075a7 */ /* 0x000f240008001115 */
[----:B----4-:R-:W-:Y:S05]  /*65f0*/  @!P0 BRA `(.L_x_121) ;  /* 0x0000004800848947 */ /* 0x010fea0003800000 */
.L_x_259:
[----:B------:R-:W4:Y:S02]  /*6600*/  SYNCS.PHASECHK.TRANS64.TRYWAIT P0, [UR21+0x1d0], R2 ;  /* 0x0001d002ff0075a7 */ /* 0x000f240008001115 */
[----:B----4-:R-:W-:Y:S05]  /*6610*/  @!P0 BRA `(.L_x_122) ;  /* 0x0000004800948947 */ /* 0x010fea0003800000 */
.L_x_261:
[----:B---3--:R-:W-:-:S07]  /*6620*/  MOV R0, UR21 ;  /* 0x0000001500007c02 */ /* 0x008fce0008000f00 */
.L_x_123:
[----:B---3--:R-:W-:-:S04]  /*6630*/  SHF.L.U32 R2, R11, 0x1f, RZ ;  /* 0x0000001f0b027819 */ /* 0x008fc800000006ff */
[----:B------:R3:W4:Y:S03]  /*6640*/  SYNCS.PHASECHK.TRANS64.TRYWAIT P0, [R0+URZ+0x1d8], R2 ;  /* 0x0001d802000075a7 */ /* 0x00072600080011ff */
[----:B----4-:R-:W-:Y:S05]  /*6650*/  @!P0 NANOSLEEP.SYNCS 0x989680 ;  /* 0x009896800000895d */ /* 0x010fea0003900000 */
[----:B------:R-:W4:Y:S02]  /*6660*/  @!P0 SYNCS.PHASECHK.TRANS64 P0, [R0+URZ+0x1d8], R2 ;  /* 0x0001d802000085a7 */ /* 0x000f2400080010ff */
[----:B-12-4-:R-:W-:Y:S05]  /*6670*/  @P0 EXIT ;  /* 0x000000000000094d */ /* 0x016fea0003800000 */
[----:B------:R-:W-:Y:S05]  /*6680*/  BRA `(.L_x_123) ;  /* 0xfffffffc00e87947 */ /* 0x000fea000383ffff */
.L_x_108:
[----:B------:R-:W-:-:S06]  /*6690*/  UISETP.GE.AND UP0, UPT, UR18, 0x4, UPT ;  /* 0x000000041200788c */ /* 0x000fcc000bf06270 */
[----:B------:R-:W-:-:S13]  /*66a0*/  PLOP3.LUT P0, PT, PT, PT, UP0, 0x80, 0x8 ;  /* 0x000000000008781c */ /* 0x000fda0003f0f008 */
[----:B-1----:R-:W-:Y:S05]  /*66b0*/  @!P0 EXIT ;  /* 0x000000000000894d */ /* 0x002fea0003800000 */
[----:B------:R-:W-:Y:S01]  /*66c0*/  BAR.SYNC.DEFER_BLOCKING 0x6, 0xa0 ;  /* 0x0182800000007b1d */ /* 0x000fe20000010000 */
[C---:B------:R-:W-:Y:S01]  /*66d0*/  IMAD.SHL.U32 R45, R60.reuse, 0x10, RZ ;  /* 0x000000103c2d7824 */ /* 0x040fe200078e00ff */
[C---:B------:R-:W-:Y:S01]  /*66e0*/  SHF.L.U32 R3, R47.reuse, 0x15, RZ ;  /* 0x000000152f037819 */ /* 0x040fe200000006ff */
[C---:B------:R-:W-:Y:S02]  /*66f0*/  IMAD.U32 R23, R60.reuse, 0x10000, RZ ;  /* 0x000100003c177824 */ /* 0x040fe400078e00ff */
[----:B------:R-:W-:Y:S02]  /*6700*/  HFMA2 R59, -RZ, RZ, 0, 5.9604644775390625e-08 ;  /* 0x00000001ff3b7431 */ /* 0x000fe400000001ff */
[----:B------:R-:W-:Y:S01]  /*6710*/  IMAD.SHL.U32 R2, R60, 0x2, RZ ;  /* 0x000000023c027824 */ /* 0x000fe200078e00ff */
[----:B------:R-:W-:Y:S01]  /*6720*/  UMOV UR43, 0x400 ;  /* 0x00000400002b7882 */ /* 0x000fe20000000000 */
[----:B------:R-:W1:Y:S01]  /*6730*/  LDCU.64 UR4, c[0x0][0x890] ;  /* 0x00011200ff0477ac */ /* 0x000e620008000a00 */
[----:B------:R-:W2:Y:S01]  /*6740*/  LDC.64 R42, c[0x0][0x8b0] ;  /* 0x00022c00ff2a7b82 */ /* 0x000ea20000000a00 */
[----:B------:R-:W-:Y:S01]  /*6750*/  IMAD.SHL.U32 R6, R47, 0x200, RZ ;  /* 0x000002002f067824 */ /* 0x000fe200078e00ff */
[C---:B------:R-:W-:Y:S01]  /*6760*/  LOP3.LUT R7, R45.reuse, 0x40, RZ, 0xc0, !PT ;  /* 0x000000402d077812 */ /* 0x040fe200078ec0ff */
[----:B------:R-:W-:Y:S01]  /*6770*/  ULEA UR43, UR47, UR43, 0x18 ;  /* 0x0000002b2f2b7291 */ /* 0x000fe2000f8ec0ff */
[----:B------:R-:W-:Y:S01]  /*6780*/  LOP3.LUT R44, R45, 0x5b0, RZ, 0xc0, !PT ;  /* 0x000005b02d2c7812 */ /* 0x000fe200078ec0ff */
[----:B------:R-:W-:Y:S01]  /*6790*/  IMAD.MOV.U32 R22, RZ, RZ, RZ ;  /* 0x000000ffff167224 */ /* 0x000fe200078e00ff */
[----:B------:R-:W-:Y:S01]  /*67a0*/  LOP3.LUT R3, R3, 0x200000, RZ, 0xc0, !PT ;  /* 0x0020000003037812 */ /* 0x000fe200078ec0ff */
[----:B------:R-:W-:Y:S01]  /*67b0*/  IMAD.MOV.U32 R58, RZ, RZ, RZ ;  /* 0x000000ffff3a7224 */ /* 0x000fe200078e00ff */
[----:B------:R-:W3:Y:S01]  /*67c0*/  LDC.64 R40, c[0x0][0x8a8] ;  /* 0x00022a00ff287b82 */ /* 0x000ee20000000a00 */
[----:B------:R-:W-:Y:S01]  /*67d0*/  LOP3.LUT R2, R7, 0x8, R2, 0xf8, !PT ;  /* 0x0000000807027812 */ /* 0x000fe200078ef802 */
[----:B------:R-:W-:Y:S01]  /*67e0*/  IMAD.MOV.U32 R55, RZ, RZ, RZ ;  /* 0x000000ffff377224 */ /* 0x000fe200078e00ff */
[----:B------:R-:W-:Y:S01]  /*67f0*/  LOP3.LUT R44, R44, 0x200, R6, 0xf8, !PT ;  /* 0x000002002c2c7812 */ /* 0x000fe200078ef806 */
[----:B------:R-:W4:Y:S01]  /*6800*/  LDCU UR60, c[0x0][0x370] ;  /* 0x00006e00ff3c77ac */ /* 0x000f220008000800 */
[----:B------:R-:W-:-:S02]  /*6810*/  LOP3.LUT R23, R3, 0x400000, R23, 0xf8, !PT ;  /* 0x0040000003177812 */ /* 0x000fc400078ef817 */
[----:B------:R-:W-:Y:S01]  /*6820*/  LOP3.LUT P0, RZ, R45, 0x40, RZ, 0xc0, !PT ;  /* 0x000000402dff7812 */ /* 0x000fe2000780c0ff */
[----:B------:R-:W4:Y:S01]  /*6830*/  LDS R0, [UR43+0x2a0] ;  /* 0x0002a02bff007984 */ /* 0x000f220008000800 */
[----:B-1----:R-:W-:Y:S01]  /*6840*/  IMAD.U32 R49, RZ, RZ, UR4 ;  /* 0x00000004ff317e24 */ /* 0x002fe2000f8e00ff */
[----:B------:R-:W-:Y:S01]  /*6850*/  UIADD3 UR4, UPT, UPT, UR43, 0x300, URZ ;  /* 0x000003002b047890 */ /* 0x000fe2000fffe0ff */
[----:B------:R-:W-:Y:S01]  /*6860*/  LOP3.LUT R44, R44, R2, RZ, 0xfc, !PT ;  /* 0x000000022c2c7212 */ /* 0x000fe200078efcff */
[----:B------:R-:W-:Y:S01]  /*6870*/  IMAD.U32 R48, RZ, RZ, UR5 ;  /* 0x00000005ff307e24 */ /* 0x000fe2000f8e00ff */
[----:B------:R-:W-:Y:S01]  /*6880*/  P2R R2, PR, RZ, 0x1 ;  /* 0x00000001ff027803 */ /* 0x000fe20000000000 */
[----:B------:R-:W1:Y:S01]  /*6890*/  LDCU UR42, c[0x0][0xb0c] ;  /* 0x00016180ff2a77ac */ /* 0x000e620008000800 */
[----:B------:R-:W-:Y:S01]  /*68a0*/  LOP3.LUT R60, R60, 0x60, RZ, 0xc0, !PT ;  /* 0x000000603c3c7812 */ /* 0x000fe200078ec0ff */
[----:B------:R-:W-:Y:S01]  /*68b0*/  IMAD.U32 R52, RZ, RZ, UR4 ;  /* 0x00000004ff347e24 */ /* 0x000fe2000f8e00ff */
[----:B------:R-:W-:Y:S01]  /*68c0*/  MOV R57, RZ ;  /* 0x000000ff00397202 */ /* 0x000fe20000000f00 */
[----:B------:R-:W1:Y:S01]  /*68d0*/  LDCU UR39, c[0x0][0xb30] ;  /* 0x00016600ff2777ac */ /* 0x000e620008000800 */
[----:B------:R-:W1:Y:S01]  /*68e0*/  LDCU.64 UR54, c[0x0][0x888] ;  /* 0x00011100ff3677ac */ /* 0x000e620008000a00 */
[----:B------:R-:W1:Y:S01]  /*68f0*/  LDCU.64 UR40, c[0x0][0xb28] ;  /* 0x00016500ff2877ac */ /* 0x000e620008000a00 */
[----:B------:R-:W1:Y:S01]  /*6900*/  LDCU.128 UR56, c[0x0][0xb10] ;  /* 0x00016200ff3877ac */ /* 0x000e620008000c00 */
[----:B------:R-:W1:Y:S01]  /*6910*/  LDCU UR53, c[0x0][0x374] ;  /* 0x00006e80ff3577ac */ /* 0x000e620008000800 */
[----:B------:R-:W-:Y:S01]  /*6920*/  UMOV UR52, URZ ;  /* 0x000000ff00347c82 */ /* 0x000fe20008000000 */
[----:B------:R-:W-:Y:S01]  /*6930*/  UMOV UR46, URZ ;  /* 0x000000ff002e7c82 */ /* 0x000fe20008000000 */
[----:B-1234-:R-:W-:-:S07]  /*6940*/  IMAD.IADD R23, R0, 0x1, R23 ;  /* 0x0000000100177824 */ /* 0x01efce00078e0217 */
.L_x_167:
[----:B------:R-:W-:Y:S02]  /*6950*/  LEA R3, R55, UR43, 0x3 ;  /* 0x0000002b37037c11 */ /* 0x000fe4000f8e18ff */
[----:B------:R-:W-:Y:S02]  /*6960*/  SHF.L.U32 R0, R57, 0x1f, RZ ;  /* 0x0000001f39007819 */ /* 0x000fe400000006ff */
[----:B-1----:R-:W-:Y:S02]  /*6970*/  LEA R4, R55, UR43, 0x4 ;  /* 0x0000002b37047c11 */ /* 0x002fe4000f8e20ff */
[----:B------:R-:W1:Y:S02]  /*6980*/  SYNCS.PHASECHK.TRANS64.TRYWAIT P0, [R3+URZ+0x1f0], R0 ;  /* 0x0001f000030075a7 */ /* 0x000e6400080011ff */
[----:B-1----:R-:W-:Y:S05]  /*6990*/  @!P0 BRA `(.L_x_124) ;  /* 0x0000004400cc8947 */ /* 0x002fea0003800000 */
.L_x_262:
        /* <DEDUP_REMOVED lines=8> */
[----:B--2---:R-:W-:Y:S11]  /*6a20*/  LOP3.LUT P0, RZ, R6, 0x1, RZ, 0xc0, !PT ;  /* 0x0000000106ff7812 */ /* 0x004ff6000780c0ff */
[----:B------:R-:W-:Y:S02]  /*6a30*/  @!UPT UIADD3 URZ, UPT, UPT, URZ, URZ, URZ ;  /* 0x000000fffffff290 */ /* 0x000fe4000fffe0ff */
[----:B---3--:R-:W-:Y:S01]  /*6a40*/  VOTEU.ANY UP1, P0 ;  /* 0x0000000000ff7886 */ /* 0x008fe20000020100 */
[----:B------:R-:W-:Y:S01]  /*6a50*/  PLOP3.LUT P0, PT, PT, PT, UP1, 0x80, 0x8 ;  /* 0x000000000008781c */ /* 0x000fe20003f0f018 */
[----:B------:R-:W-:Y:S11]  /*6a60*/  UP2UR UR62, UPR, URZ, 0x2 ;  /* 0x00000002ff3e7883 */ /* 0x000ff60008000000 */
[----:B------:R-:W-:Y:S01]  /*6a70*/  @!UPT UIADD3 URZ, UPT, UPT, URZ, URZ, URZ ;  /* 0x000000fffffff290 */ /* 0x000fe2000fffe0ff */
[----:B-1----:R-:W-:Y:S02]  /*6a80*/  @P0 SHF.R.U32.HI R0, RZ, 0x10, R5 ;  /* 0x00000010ff000819 */ /* 0x002fe40000011605 */
        /* <DEDUP_REMOVED lines=12> */
[----:B------:R-:W2:Y:S01]  /*6b50*/  LDCU UR12, c[0x0][0xb20] ;  /* 0x00016400ff0c77ac */ /* 0x000ea20008000800 */
[----:B------:R-:W-:Y:S02]  /*6b60*/  UIMAD.WIDE.U32 UR4, UR53, UR59, URZ ;  /* 0x0000003b350472a5 */ /* 0x000fe4000f8e00ff */
[----:B------:R-:W-:Y:S02]  /*6b70*/  UIMAD.WIDE.U32 UR6, UR60, UR56, URZ ;  /* 0x000000383c0672a5 */ /* 0x000fe4000f8e00ff */
[----:B------:R-:W-:Y:S02]  /*6b80*/  UISETP.NE.AND UP0, UPT, UR58, 0x1, UPT ;  /* 0x000000013a00788c */ /* 0x000fe4000bf05270 */
[----:B------:R-:W-:Y:S02]  /*6b90*/  UIMAD.WIDE.U32 UR8, UR37, UR59, URZ ;  /* 0x0000003b250872a5 */ /* 0x000fe4000f8e00ff */
[----:B------:R-:W-:Y:S02]  /*6ba0*/  UIMAD.WIDE.U32 UR10, UR38, UR56, URZ ;  /* 0x00000038260a72a5 */ /* 0x000fe4000f8e00ff */
[----:B------:R-:W-:Y:S02]  /*6bb0*/  UISETP.NE.AND UP1, UPT, UR42, 0x1, UPT ;  /* 0x000000012a00788c */ /* 0x000fe4000bf25270 */
[----:B------:R-:W-:Y:S01]  /*6bc0*/  UISETP.NE.AND UP2, UPT, UR45, 0x1, UPT ;  /* 0x000000012d00788c */ /* 0x000fe2000bf45270 */
[----:B------:R-:W-:Y:S02]  /*6bd0*/  UMOV UR4, UR5 ;  /* 0x0000000500047c82 */ /* 0x000fe40008000000 */
[----:B--2---:R-:W-:Y:S03]  /*6be0*/  USHF.R.U32.HI UR5, URZ, UR12, UR4 ;  /* 0x0000000cff057299 */ /* 0x004fe60008011604 */
[----:B------:R-:W-:Y:S02]  /*6bf0*/  UMOV UR4, UR7 ;  /* 0x0000000700047c82 */ /* 0x000fe40008000000 */
[----:B------:R-:W-:Y:S02]  /*6c00*/  USHF.R.U32.HI UR7, URZ, UR57, UR4 ;  /* 0x00000039ff077299 */ /* 0x000fe40008011604 */
[----:B------:R-:W-:Y:S02]  /*6c10*/  USEL UR4, UR53, UR5, !UP0 ;  /* 0x0000000535047287 */ /* 0x000fe4000c000000 */
[----:B------:R-:W-:Y:S01]  /*6c20*/  USEL UR7, UR60, UR7, !UP1 ;  /* 0x000000073c077287 */ /* 0x000fe2000c800000 */
[----:B------:R-:W-:Y:S01]  /*6c30*/  UMOV UR5, UR9 ;  /* 0x0000000900057c82 */ /* 0x000fe20008000000 */
[----:B------:R-:W-:Y:S02]  /*6c40*/  UIMAD.WIDE.U32 UR8, UR4, UR40, URZ ;  /* 0x00000028040872a5 */ /* 0x000fe4000f8e00ff */
[----:B------:R-:W-:Y:S03]  /*6c50*/  USHF.R.U32.HI UR6, URZ, UR12, UR5 ;  /* 0x0000000cff067299 */ /* 0x000fe60008011605 */
[----:B------:R-:W-:Y:S01]  /*6c60*/  UMOV UR5, UR11 ;  /* 0x0000000b00057c82 */ /* 0x000fe20008000000 */
[----:B------:R-:W-:Y:S02]  /*6c70*/  UIMAD.WIDE.U32 UR10, UR7, UR40, URZ ;  /* 0x00000028070a72a5 */ /* 0x000fe4000f8e00ff */
[----:B------:R-:W-:Y:S02]  /*6c80*/  USHF.R.U32.HI UR12, URZ, UR57, UR5 ;  /* 0x00000039ff0c7299 */ /* 0x000fe40008011605 */
[----:B------:R-:W-:Y:S01]  /*6c90*/  USEL UR6, UR37, UR6, !UP0 ;  /* 0x0000000625067287 */ /* 0x000fe2000c000000 */
[----:B------:R-:W-:Y:S02]  /*6ca0*/  UMOV UR5, UR9 ;  /* 0x0000000900057c82 */ /* 0x000fe40008000000 */
[----:B------:R-:W-:Y:S01]  /*6cb0*/  UMOV UR10, UR11 ;  /* 0x0000000b000a7c82 */ /* 0x000fe20008000000 */
[----:B------:R-:W-:Y:S02]  /*6cc0*/  @UP2 USHF.R.U32.HI UR4, URZ, UR41, UR5 ;  /* 0x00000029ff042299 */ /* 0x000fe40008011605 */
[----:B------:R-:W-:Y:S02]  /*6cd0*/  @UP2 USHF.R.U32.HI UR7, URZ, UR41, UR10 ;  /* 0x00000029ff072299 */ /* 0x000fe4000801160a */
[----:B------:R-:W-:Y:S02]  /*6ce0*/  UIMAD UR4, UR45, UR4, URZ ;  /* 0x000000042d0472a4 */ /* 0x000fe4000f8e02ff */
[----:B------:R-:W-:Y:S02]  /*6cf0*/  UIMAD.WIDE.U32 UR10, UR6, UR40, URZ ;  /* 0x00000028060a72a5 */ /* 0x000fe4000f8e00ff */
[----:B------:R-:W-:Y:S02]  /*6d00*/  USEL UR5, UR38, UR12, !UP1 ;  /* 0x0000000c26057287 */ /* 0x000fe4000c800000 */
[----:B------:R-:W-:Y:S02]  /*6d10*/  UIMAD UR8, UR45, UR7, URZ ;  /* 0x000000072d0872a4 */ /* 0x000fe4000f8e02ff */
[----:B------:R-:W-:Y:S03]  /*6d20*/  UISETP.GE.AND UP0, UPT, UR6, UR4, UPT ;  /* 0x000000040600728c */ /* 0x000fe6000bf06270 */
[----:B------:R-:W-:Y:S01]  /*6d30*/  UMOV UR4, UR11 ;  /* 0x0000000b00047c82 */ /* 0x000fe20008000000 */
[----:B------:R-:W-:Y:S02]  /*6d40*/  UISETP.GE.OR UP0, UPT, UR5, UR8, UP0 ;  /* 0x000000080500728c */ /* 0x000fe40008706670 */
[----:B------:R-:W-:Y:S02]  /*6d50*/  USHF.R.U32.HI UR4, URZ, UR41, UR4 ;  /* 0x00000029ff047299 */ /* 0x000fe40008011604 */
[----:B------:R-:W-:Y:S02]  /*6d60*/  UIMAD.WIDE.U32 UR8, UR5, UR40, URZ ;  /* 0x00000028050872a5 */ /* 0x000fe4000f8e00ff */
[----:B------:R-:W-:Y:S02]  /*6d70*/  USEL UR11, UR6, UR4, !UP2 ;  /* 0x00000004060b7287 */ /* 0x000fe4000d000000 */
[----:B------:R-:W-:Y:S02]  /*6d80*/  UIADD3 UR8, UPT, UPT, -UR5, URZ, URZ ;  /* 0x000000ff05087290 */ /* 0x000fe4000fffe1ff */
[----:B------:R-:W-:Y:S01]  /*6d90*/  UIADD3 UR10, UPT, UPT, -UR11, URZ, URZ ;  /* 0x000000ff0b0a7290 */ /* 0x000fe2000fffe1ff */
[----:B------:R-:W-:Y:S01]  /*6da0*/  @!UP0 UMOV UR4, UR9 ;  /* 0x0000000900048c82 */ /* 0x000fe20008000000 */
[----:B------:R-:W-:Y:S02]  /*6db0*/  UIADD3 UR9, UPT, UPT, -UR6, URZ, URZ ;  /* 0x000000ff06097290 */ /* 0x000fe4000fffe1ff */
[----:B------:R-:W-:Y:S02]  /*6dc0*/  @!UP0 USHF.R.U32.HI UR4, URZ, UR41, UR4 ;  /* 0x00000029ff048299 */ /* 0x000fe40008011604 */
[----:B------:R-:W-:Y:S02]  /*6dd0*/  UIMAD UR10, UR45, UR10, UR6 ;  /* 0x0000000a2d0a72a4 */ /* 0x000fe4000f8e0206 */
[----:B------:R-:W-:Y:S04]  /*6de0*/  @!UP0 USEL UR4, UR5, UR4, !UP2 ;  /* 0x0000000405048287 */ /* 0x000fe8000d000000 */
[----:B------:R-:W-:Y:S02]  /*6df0*/  @!UP0 UIMAD UR10, UR7, UR10, UR4 ;  /* 0x0000000a070a82a4 */ /* 0x000fe4000f8e0204 */
[----:B------:R-:W-:Y:S02]  /*6e00*/  @!UP0 UIADD3 UR11, UPT, UPT, UR11, -UR4, URZ ;  /* 0x800000040b0b8290 */ /* 0x000fe4000fffe0ff */
[----:B------:R-:W-:Y:S02]  /*6e10*/  UIMAD UR7, UR42, UR8, UR38 ;  /* 0x000000082a0772a4 */ /* 0x000fe4000f8e0226 */
[----:B------:R-:W-:Y:S02]  /*6e20*/  @!UP0 UIMAD UR6, UR11, UR45, UR5 ;  /* 0x0000002d0b0682a4 */ /* 0x000fe4000f8e0205 */
[----:B------:R-:W-:Y:S01]  /*6e30*/  UIMAD UR4, UR58, UR9, UR37 ;  /* 0x000000093a0472a4 */ /* 0x000fe2000f8e0225 */
[----:B------:R-:W-:Y:S02]  /*6e40*/  @!UP0 UMOV UR5, UR10 ;  /* 0x0000000a00058c82 */ /* 0x000fe40008000000 */
[----:B------:R-:W-:Y:S02]  /*6e50*/  UIMAD UR38, UR5, UR42, UR7 ;  /* 0x0000002a052672a4 */ /* 0x000fe4000f8e0207 */
[----:B------:R-:W-:Y:S11]  /*6e60*/  UIMAD UR37, UR6, UR58, UR4 ;  /* 0x0000003a062572a4 */ /* 0x000ff6000f8e0204 */
[----:B------:R-:W-:Y:S01]  /*6e70*/  @!UPT UIADD3 URZ, UPT, UPT, URZ, URZ, URZ ;  /* 0x000000fffffff290 */ /* 0x000fe2000fffe0ff */
.L_x_125:
[----:B------:R-:W-:Y:S01]  /*6e80*/  UISETP.NE.AND UP0, UPT, UR39, 0x1, UPT ;  /* 0x000000012700788c */ /* 0x000fe2000bf05270 */
[----:B------:R-:W-:Y:S01]  /*6e90*/  LOP3.LUT P0, RZ, R52, 0x90, RZ, 0xc0, !PT ;  /* 0x0000009034ff7812 */ /* 0x000fe2000780c0ff */
[----:B------:R-:W-:Y:S01]  /*6ea0*/  USHF.L.U32 UR50, UR31, 0x6, URZ ;  /* 0x000000061f327899 */ /* 0x000fe200080006ff */
[----:B------:R-:W-:Y:S01]  /*6eb0*/  BSSY.RECONVERGENT B6, `(.L_x_126) ;  /* 0x0000034000067945 */ /* 0x000fe20003800200 */
[----:B------:R-:W-:Y:S01]  /*6ec0*/  USHF.L.U32 UR49, UR30, 0x7, URZ ;  /* 0x000000071e317899 */ /* 0x000fe200080006ff */
[----:B------:R-:W-:Y:S06]  /*6ed0*/  IADD3 R55, PT, PT, R55, 0x1, RZ ;  /* 0x0000000137377810 */ /* 0x000fec0007ffe0ff */
[----:B------:R-:W2:Y:S01]  /*6ee0*/  @!UP0 LDCU.128 UR12, c[0x0][0xb10] ;  /* 0x00016200ff0c87ac */ /* 0x000ea20008000c00 */
[----:B------:R-:W3:Y:S01]  /*6ef0*/  @!UP0 LDCU UR5, c[0x0][0xb0c] ;  /* 0x00016180ff0587ac */ /* 0x000ee20008000800 */
[----:B------:R-:W4:Y:S01]  /*6f00*/  @!UP0 LDCU UR10, c[0x0][0xb20] ;  /* 0x00016400ff0a87ac */ /* 0x000f220008000800 */
[----:B--2---:R-:W-:Y:S02]  /*6f10*/  UIMAD.WIDE.U32 UR8, UR38, UR12, URZ ;  /* 0x0000000c260872a5 */ /* 0x004fe4000f8e00ff */
[----:B------:R-:W-:Y:S02]  /*6f20*/  UIMAD.WIDE.U32 UR6, UR37, UR15, URZ ;  /* 0x0000000f250672a5 */ /* 0x000fe4000f8e00ff */
[----:B------:R-:W-:Y:S03]  /*6f30*/  @!UP0 UISETP.NE.AND UP1, UPT, UR14, 0x1, UPT ;  /* 0x000000010e00888c */ /* 0x000fe6000bf25270 */
[----:B------:R-:W-:Y:S01]  /*6f40*/  @!UP0 UMOV UR4, UR9 ;  /* 0x0000000900048c82 */ /* 0x000fe20008000000 */
[----:B---3--:R-:W-:Y:S02]  /*6f50*/  @!UP0 UISETP.NE.AND UP2, UPT, UR5, 0x1, UPT ;  /* 0x000000010500888c */ /* 0x008fe4000bf45270 */
[----:B------:R-:W-:Y:S01]  /*6f60*/  @!UP0 USHF.R.U32.HI UR4, URZ, UR13, UR4 ;  /* 0x0000000dff048299 */ /* 0x000fe20008011604 */
[----:B------:R-:W-:Y:S02]  /*6f70*/  @!UP0 UMOV UR6, UR7 ;  /* 0x0000000700068c82 */ /* 0x000fe40008000000 */
[----:B----4-:R-:W-:Y:S02]  /*6f80*/  @!UP0 USHF.R.U32.HI UR6, URZ, UR10, UR6 ;  /* 0x0000000aff068299 */ /* 0x010fe40008011606 */
[----:B------:R-:W-:Y:S02]  /*6f90*/  @!UP0 USEL UR7, UR38, UR4, !UP2 ;  /* 0x0000000426078287 */ /* 0x000fe4000d000000 */
[----:B------:R-:W-:Y:S04]  /*6fa0*/  @!UP0 USEL UR6, UR37, UR6, !UP1 ;  /* 0x0000000625068287 */ /* 0x000fe8000c800000 */
[----:B------:R-:W-:Y:S02]  /*6fb0*/  @!UP0 UIADD3 UR4, UPT, UPT, -UR7, UR6, URZ ;  /* 0x0000000607048290 */ /* 0x000fe4000fffe1ff */
[----:B------:R-:W-:Y:S02]  /*6fc0*/  @!UP0 UIADD3 UR6, UPT, UPT, UR7, -UR6, URZ ;  /* 0x8000000607068290 */ /* 0x000fe4000fffe0ff */
[----:B------:R-:W-:Y:S02]  /*6fd0*/  @!UP0 UIMAD UR38, UR4, UR5, UR38 ;  /* 0x00000005042682a4 */ /* 0x000fe4000f8e0226 */
[----:B------:R-:W-:Y:S01]  /*6fe0*/  @!UP0 UIMAD UR37, UR6, UR14, UR37 ;  /* 0x0000000e062582a4 */ /* 0x000fe2000f8e0225 */
[----:B------:R-:W-:Y:S11]  /*6ff0*/  @!P0 BRA `(.L_x_127) ;  /* 0x00000000007c8947 */ /* 0x000ff60003800000 */
[----:B------:R-:W2:Y:S01]  /*7000*/  LDCU.64 UR8, c[0x4][0x80] ;  /* 0x01001000ff0877ac */ /* 0x000ea20008000a00 */
[----:B------:R-:W-:Y:S01]  /*7010*/  MOV R2, 0x0 ;  /* 0x0000000000027802 */ /* 0x000fe20000000f00 */
[----:B------:R-:W-:Y:S02]  /*7020*/  HFMA2 R12, -RZ, RZ, 0, 5.9604644775390625e-08 ;  /* 0x00000001ff0c7431 */ /* 0x000fe400000001ff */
[----:B------:R-:W-:Y:S01]  /*7030*/  IMAD.MOV.U32 R8, RZ, RZ, 0x70 ;  /* 0x00000070ff087424 */ /* 0x000fe200078e00ff */
[----:B------:R3:W4:Y:S01]  /*7040*/  LDC.64 R14, c[0x4][R2] ;  /* 0x01000000020e7b82 */ /* 0x0007220000000a00 */
[----:B------:R-:W1:Y:S01]  /*7050*/  LDCU.64 UR6, c[0x4][0x88] ;  /* 0x01001100ff0677ac */ /* 0x000e620008000a00 */
[----:B------:R-:W-:Y:S01]  /*7060*/  IMAD.MOV.U32 R13, RZ, RZ, RZ ;  /* 0x000000ffff0d7224 */ /* 0x000fe200078e00ff */
[----:B------:R-:W1:Y:S01]  /*7070*/  LDCU.64 UR4, c[0x4][0x8] ;  /* 0x01000100ff0477ac */ /* 0x000e620008000a00 */
[----:B--2---:R-:W-:Y:S01]  /*7080*/  MOV R5, UR9 ;  /* 0x0000000900057c02 */ /* 0x004fe20008000f00 */
[----:B------:R-:W-:Y:S01]  /*7090*/  IMAD.U32 R4, RZ, RZ, UR8 ;  /* 0x00000008ff047e24 */ /* 0x000fe2000f8e00ff */
[----:B-1----:R-:W-:Y:S01]  /*70a0*/  MOV R7, UR7 ;  /* 0x0000000700077c02 */ /* 0x002fe20008000f00 */
[----:B------:R-:W-:Y:S01]  /*70b0*/  IMAD.U32 R6, RZ, RZ, UR6 ;  /* 0x00000006ff067e24 */ /* 0x000fe2000f8e00ff */
[----:B------:R-:W-:Y:S01]  /*70c0*/  MOV R11, UR5 ;  /* 0x00000005000b7c02 */ /* 0x000fe20008000f00 */
[----:B------:R-:W-:Y:S02]  /*70d0*/  IMAD.U32 R10, RZ, RZ, UR4 ;  /* 0x00000004ff0a7e24 */ /* 0x000fe4000f8e00ff */
[----:B------:R-:W-:Y:S07]  /*70e0*/  LEPC R20, `(.L_x_128) ;  /* 0x000000001014794e */ /* 0x000fee0000000000 */
[----:B---345:R-:W-:Y:S05]  /*70f0*/  CALL.ABS.NOINC R14 ;  /* 0x000000000e007343 */ /* 0x038fea0003c00000 */
.L_x_128:
[----:B------:R-:W1:Y:S01]  /*7100*/  LDCU.64 UR8, c[0x4][0x80] ;  /* 0x01001000ff0877ac */ /* 0x000e620008000a00 */
[----:B------:R-:W2:Y:S01]  /*7110*/  LDC.64 R2, c[0x4][R2] ;  /* 0x0100000002027b82 */ /* 0x000ea20000000a00 */
[----:B------:R-:W-:Y:S02]  /*7120*/  HFMA2 R12, -RZ, RZ, 0, 5.9604644775390625e-08 ;  /* 0x00000001ff0c7431 */ /* 0x000fe400000001ff */
[----:B------:R-:W-:Y:S02]  /*7130*/  IMAD.MOV.U32 R8, RZ, RZ, 0x70 ;  /* 0x00000070ff087424 */ /* 0x000fe400078e00ff */
[----:B------:R-:W-:Y:S01]  /*7140*/  IMAD.MOV.U32 R13, RZ, RZ, RZ ;  /* 0x000000ffff0d7224 */ /* 0x000fe200078e00ff */
[----:B------:R-:W3:Y:S01]  /*7150*/  LDCU.64 UR6, c[0x4][0x88] ;  /* 0x01001100ff0677ac */ /* 0x000ee20008000a00 */
[----:B------:R-:W4:Y:S01]  /*7160*/  LDCU.64 UR4, c[0x4][0x8] ;  /* 0x01000100ff0477ac */ /* 0x000f220008000a00 */
[----:B-1----:R-:W-:Y:S02]  /*7170*/  MOV R4, UR8 ;  /* 0x0000000800047c02 */ /* 0x002fe40008000f00 */
[----:B------:R-:W-:Y:S02]  /*7180*/  MOV R5, UR9 ;  /* 0x0000000900057c02 */ /* 0x000fe40008000f00 */
[----:B---3--:R-:W-:Y:S01]  /*7190*/  MOV R7, UR7 ;  /* 0x0000000700077c02 */ /* 0x008fe20008000f00 */
[----:B------:R-:W-:Y:S01]  /*71a0*/  IMAD.U32 R6, RZ, RZ, UR6 ;  /* 0x00000006ff067e24 */ /* 0x000fe2000f8e00ff */
[----:B----4-:R-:W-:Y:S01]  /*71b0*/  MOV R11, UR5 ;  /* 0x00000005000b7c02 */ /* 0x010fe20008000f00 */
[----:B------:R-:W-:Y:S02]  /*71c0*/  IMAD.U32 R10, RZ, RZ, UR4 ;  /* 0x00000004ff0a7e24 */ /* 0x000fe4000f8e00ff */
[----:B------:R-:W-:Y:S07]  /*71d0*/  LEPC R20, `(.L_x_127) ;  /* 0x000000001014794e */ /* 0x000fee0000000000 */
[----:B--2---:R-:W-:Y:S05]  /*71e0*/  CALL.ABS.NOINC R2 ;  /* 0x0000000002007343 */ /* 0x004fea0003c00000 */
.L_x_127:
[----:B------:R-:W-:Y:S05]  /*71f0*/  BSYNC.RECONVERGENT B6 ;  /* 0x0000000000067941 */ /* 0x000fea0003800200 */
.L_x_126:
[----:B------:R-:W-:Y:S02]  /*7200*/  R2UR UR6, R51 ;  /* 0x00000000330672ca */ /* 0x000fe400000e0000 */
[----:B------:R-:W-:Y:S02]  /*7210*/  R2UR UR5, R49 ;  /* 0x00000000310572ca */ /* 0x000fe400000e0000 */
[----:B------:R-:W-:Y:S02]  /*7220*/  R2UR UR4, R48 ;  /* 0x00000000300472ca */ /* 0x000fe400000e0000 */
[----:B------:R-:W-:Y:S02]  /*7230*/  ISETP.NE.U32.AND P4, PT, R42, RZ, PT ;  /* 0x000000ff2a00720c */ /* 0x000fe40003f85070 */
[----:B------:R-:W-:Y:S02]  /*7240*/  ISETP.NE.U32.AND P2, PT, RZ, UR54, PT ;  /* 0x00000036ff007c0c */ /* 0x000fe4000bf45070 */
[----:B------:R-:W-:Y:S02]  /*7250*/  ISETP.NE.AND.EX P4, PT, R43, RZ, PT, P4 ;  /* 0x000000ff2b00720c */ /* 0x000fe40003f85340 */
[----:B------:R-:W-:Y:S01]  /*7260*/  ISETP.NE.AND.EX P2, PT, RZ, UR55, PT, P2 ;  /* 0x00000037ff007c0c */ /* 0x000fe2000bf45320 */
[----:B------:R-:W-:Y:S02]  /*7270*/  UISETP.NE.AND UP2, UPT, UR6, URZ, UPT ;  /* 0x000000ff0600728c */ /* 0x000fe4000bf45270 */
[----:B------:R-:W-:Y:S04]  /*7280*/  UISETP.NE.U32.AND UP0, UPT, UR5, URZ, UPT ;  /* 0x000000ff0500728c */ /* 0x000fe8000bf05070 */
[----:B------:R-:W-:Y:S01]  /*7290*/  UISETP.NE.AND.EX UP1, UPT, UR4, URZ, UPT, UP0 ;  /* 0x000000ff0400728c */ /* 0x000fe2000bf25300 */
[----:B------:R-:W-:Y:S01]  /*72a0*/  PLOP3.LUT P1, PT, PT, PT, UP2, 0x80, 0x8 ;  /* 0x000000000008781c */ /* 0x000fe20003f2f028 */
[----:B------:R-:W-:Y:S03]  /*72b0*/  UPLOP3.LUT UP0, UPT, UPT, UPT, UPT, 0x40, 0x4 ;  /* 0x000000000004789c */ /* 0x000fe60003f0e870 */
[----:B------:R-:W-:Y:S06]  /*72c0*/  @UP2 UPLOP3.LUT UP0, UPT, UPT, UPT, UP1, 0x80, 0x8 ;  /* 0x000000000008289c */ /* 0x000fec0003f0f010 */
[----:B------:R-:W-:Y:S01]  /*72d0*/  PLOP3.LUT P0, PT, PT, PT, UP0, 0x80, 0x8 ;  /* 0x000000000008781c */ /* 0x000fe20003f0f008 */
[----:B------:R-:W-:Y:S01]  /*72e0*/  @!UPT UIADD3 URZ, UPT, UPT, URZ, URZ, URZ ;  /* 0x000000fffffff290 */ /* 0x000fe2000fffe0ff */
[----:B------:R-:W-:Y:S11]  /*72f0*/  BRA.U !UP1, `(.L_x_129) ;  /* 0x0000000109407547 */ /* 0x000ff6000b800000 */
[----:B------:R-:W-:Y:S01]  /*7300*/  UISETP.NE.U32.AND UP0, UPT, UR54, URZ, UPT ;  /* 0x000000ff3600728c */ /* 0x000fe2000bf05070 */
[----:B------:R-:W-:Y:S01]  /*7310*/  R2UR UR6, R49 ;  /* 0x00000000310672ca */ /* 0x000fe200000e0000 */
[----:B------:R-:W2:Y:S01]  /*7320*/  LDCU.64 UR8, c[0x0][0x358] ;  /* 0x00006b00ff0877ac */ /* 0x000ea20008000a00 */
[----:B------:R-:W-:Y:S02]  /*7330*/  HFMA2 R46, -RZ, RZ, 0, 5.9604644775390625e-08 ;  /* 0x00000001ff2e7431 */ /* 0x000fe400000001ff */
[----:B-1----:R-:W-:Y:S01]  /*7340*/  IMAD.MOV.U32 R0, RZ, RZ, 0x1 ;  /* 0x00000001ff007424 */ /* 0x002fe200078e00ff */
[----:B------:R-:W-:Y:S06]  /*7350*/  UISETP.NE.AND.EX UP0, UPT, UR55, URZ, UPT, UP0 ;  /* 0x000000ff3700728c */ /* 0x000fec000bf05300 */
[----:B------:R-:W-:Y:S05]  /*7360*/  PLOP3.LUT P3, PT, PT, PT, UP0, 0x80, 0x8 ;  /* 0x000000000008781c */ /* 0x000fea0003f6f008 */
[----:B------:R-:W1:Y:S01]  /*7370*/  @UP0 LDCU.64 UR4, c[0x0][0x888] ;  /* 0x00011100ff0407ac */ /* 0x000e620008000a00 */
[----:B------:R-:W-:Y:S07]  /*7380*/  @UP0 UIMAD UR6, UR36, UR6, URZ ;  /* 0x00000006240602a4 */ /* 0x000fee000f8e02ff */
[----:B------:R-:W-:Y:S01]  /*7390*/  @!P3 PRMT R46, R0, 0x7610, R46 ;  /* 0x00007610002eb816 */ /* 0x000fe2000000002e */
[----:B-1----:R-:W-:Y:S06]  /*73a0*/  @UP0 UIMAD.WIDE UR4, UR6, 0x4, UR4 ;  /* 0x00000004060408a5 */ /* 0x002fec000f8e0204 */
[----:B------:R-:W-:Y:S02]  /*73b0*/  IMAD.U32 R2, RZ, RZ, UR4 ;  /* 0x00000004ff027e24 */ /* 0x000fe4000f8e00ff */
[----:B------:R-:W-:Y:S03]  /*73c0*/  IMAD.U32 R3, RZ, RZ, UR5 ;  /* 0x00000005ff037e24 */ /* 0x000fe6000f8e00ff */
[----:B------:R-:W1:Y:S02]  /*73d0*/  @!UP0 LDCU UR4, c[0x0][0x880] ;  /* 0x00011000ff0487ac */ /* 0x000e640008000800 */
[----:B--2--5:R2:W5:Y:S02]  /*73e0*/  @P3 LDG.E R27, desc[UR8][R2.64] ;  /* 0x00000008021b3981 */ /* 0x024564000c1e1900 */
[----:B-12---:R-:W-:Y:S02]  /*73f0*/  @!P3 MOV R27, UR4 ;  /* 0x00000004001bbc02 */ /* 0x006fe40008000f00 */
.L_x_129:
[----:B------:R-:W-:Y:S05]  /*7400*/  @!P4 BRA `(.L_x_130) ;  /* 0x000000000024c947 */ /* 0x000fea0003800000 */
[----:B------:R-:W-:Y:S01]  /*7410*/  ISETP.NE.U32.AND P3, PT, R40, RZ, PT ;  /* 0x000000ff2800720c */ /* 0x000fe20003f65070 */
[----:B------:R-:W2:Y:S03]  /*7420*/  LDCU.64 UR4, c[0x0][0x358] ;  /* 0x00006b00ff0477ac */ /* 0x000ea60008000a00 */
[----:B------:R-:W-:Y:S11]  /*7430*/  ISETP.NE.AND.EX P3, PT, R41, RZ, PT, P3 ;  /* 0x000000ff2900720c */ /* 0x000ff60003f65330 */
[----:B------:R-:W-:Y:S02]  /*7440*/  @!UPT UIADD3 URZ, UPT, UPT, URZ, URZ, URZ ;  /* 0x000000fffffff290 */ /* 0x000fe4000fffe0ff */
[----:B------:R-:W3:Y:S01]  /*7450*/  @P3 LDC.64 R2, c[0x0][0x8a8] ;  /* 0x00022a00ff023b82 */ /* 0x000ee20000000a00 */
[----:B-1----:R-:W-:Y:S04]  /*7460*/  @P3 IMAD R0, R42, UR36, RZ ;  /* 0x000000242a003c24 */ /* 0x002fe8000f8e02ff */
[----:B---3--:R-:W-:Y:S05]  /*7470*/  @P3 IMAD.WIDE R2, R0, 0x4, R2 ;  /* 0x0000000400023825 */ /* 0x008fea00078e0202 */
[----:B--2--5:R2:W5:Y:S02]  /*7480*/  @P3 LDG.E R24, desc[UR4][R2.64] ;  /* 0x0000000402183981 */ /* 0x024564000c1e1900 */
[----:B--2---:R-:W3:Y:S02]  /*7490*/  @!P3 LDC R24, c[0x0][0x8a0] ;  /* 0x00022800ff18bb82 */ /* 0x004ee40000000800 */
.L_x_130:
[----:B-----5:R-:W-:Y:S01]  /*74a0*/  FSETP.NEU.AND P3, PT, R27, RZ, PT ;  /* 0x000000ff1b00720b */ /* 0x020fe20003f6d000 */
[----:B------:R-:W-:Y:S01]  /*74b0*/  IMAD.SHL.U32 R56, R44, 0x2, RZ ;  /* 0x000000022c387824 */ /* 0x000fe200078e00ff */
[----:B------:R-:W-:Y:S01]  /*74c0*/  SEL R3, RZ, 0xffffffff, P2 ;  /* 0xffffffffff037807 */ /* 0x000fe20001000000 */
[----:B------:R-:W-:Y:S01]  /*74d0*/  BSSY B1, `(.L_x_131) ;  /* 0x0000034000017945 */ /* 0x000fe20003800000 */
[----:B------:R-:W-:Y:S01]  /*74e0*/  @P1 LOP3.LUT P2, RZ, R46, 0xff, RZ, 0xc0, !PT ;  /* 0x000000ff2eff1812 */ /* 0x000fe2000784c0ff */
[----:B------:R-:W-:Y:S01]  /*74f0*/  IMAD.MOV.U32 R63, RZ, RZ, 0x1 ;  /* 0x00000001ff3f7424 */ /* 0x000fe200078e00ff */
[----:B-1----:R-:W-:Y:S01]  /*7500*/  @P1 SEL R0, RZ, 0xffffffff, P3 ;  /* 0xffffffffff001807 */ /* 0x002fe20001800000 */
[C---:B------:R-:W-:Y:S01]  /*7510*/  IMAD R25, R22.reuse, 0x40, R23 ;  /* 0x0000004016197824 */ /* 0x040fe200078e0217 */
[----:B------:R-:W-:Y:S01]  /*7520*/  LOP3.LUT R59, R59, 0x1, RZ, 0x3c, !PT ;  /* 0x000000013b3b7812 */ /* 0x000fe200078e3cff */
[----:B------:R-:W-:Y:S01]  /*7530*/  IMAD.MOV.U32 R26, RZ, RZ, RZ ;  /* 0x000000ffff1a7224 */ /* 0x000fe200078e00ff */
[C---:B------:R-:W-:Y:S02]  /*7540*/  @P0 SEL R0, R3.reuse, R0, !P2 ;  /* 0x0000000003000207 */ /* 0x040fe40005000000 */
[----:B------:R-:W-:Y:S02]  /*7550*/  CS2R R38, SRZ ;  /* 0x0000000000267805 */ /* 0x000fe4000001ff00 */
[----:B------:R-:W-:Y:S02]  /*7560*/  LEA R53, R22, UR43, 0x3 ;  /* 0x0000002b16357c11 */ /* 0x000fe4000f8e18ff */
[----:B------:R-:W-:Y:S02]  /*7570*/  CS2R R36, SRZ ;  /* 0x0000000000247805 */ /* 0x000fe4000001ff00 */
[----:B------:R-:W-:Y:S02]  /*7580*/  @P1 LOP3.LUT R0, R0, 0x1, RZ, 0xc0, !PT ;  /* 0x0000000100001812 */ /* 0x000fe400078ec0ff */
[----:B------:R-:W-:Y:S02]  /*7590*/  CS2R R30, SRZ ;  /* 0x00000000001e7805 */ /* 0x000fe4000001ff00 */
[----:B------:R-:W-:Y:S02]  /*75a0*/  PLOP3.LUT P2, PT, PT, PT, UP1, 0x80, 0x8 ;  /* 0x000000000008781c */ /* 0x000fe40003f4f018 */
[----:B------:R-:W-:Y:S02]  /*75b0*/  CS2R R28, SRZ ;  /* 0x00000000001c7805 */ /* 0x000fe4000001ff00 */
[----:B------:R-:W-:Y:S01]  /*75c0*/  ISETP.NE.U32.OR P6, PT, R0, 0x1, !P1 ;  /* 0x000000010000780c */ /* 0x000fe20004fc5470 */
[----:B------:R-:W-:Y:S01]  /*75d0*/  VIADD R62, R56, UR43 ;  /* 0x0000002b383e7c36 */ /* 0x000fe20008000000 */
[----:B------:R-:W-:Y:S02]  /*75e0*/  LOP3.LUT P4, R54, R46, 0xff, RZ, 0xc0, !PT ;  /* 0x000000ff2e367812 */ /* 0x000fe4000788c0ff */
[----:B------:R-:W-:Y:S02]  /*75f0*/  SEL R2, RZ, 0xffffffff, P3 ;  /* 0xffffffffff027807 */ /* 0x000fe40001800000 */
[----:B------:R-:W-:Y:S03]  /*7600*/  P2R R61, PR, RZ, 0x40 ;  /* 0x00000040ff3d7803 */ /* 0x000fe60000000000 */
[----:B------:R-:W-:Y:S04]  /*7610*/  @P2 SEL R2, R3, R2, !P4 ;  /* 0x0000000203022207 */ /* 0x000fe80006000000 */
[----:B------:R-:W-:Y:S02]  /*7620*/  @P6 SHF.L.U32 R0, R59, 0x1f, RZ ;  /* 0x0000001f3b006819 */ /* 0x000fe400000006ff */
[----:B------:R-:W-:Y:S02]  /*7630*/  LOP3.LUT R2, R2, 0x1, RZ, 0xc0, !PT ;  /* 0x0000000102027812 */ /* 0x000fe400078ec0ff */
[----:B------:R1:W2:Y:S02]  /*7640*/  @P6 SYNCS.PHASECHK.TRANS64.TRYWAIT P1, [UR43+0x1a0], R0 ;  /* 0x0001a000ff0065a7 */ /* 0x0002a4000802112b */
[----:B------:R-:W-:Y:S04]  /*7650*/  ISETP.NE.U32.AND P5, PT, R2, 0x1, PT ;  /* 0x000000010200780c */ /* 0x000fe80003fa5070 */
[----:B------:R-:W-:Y:S02]  /*7660*/  P2R R64, PR, RZ, 0x20 ;  /* 0x00000020ff407803 */ /* 0x000fe40000000000 */
[----:B-1----:R-:W-:Y:S04]  /*7670*/  SHF.L.U32 R0, R58, 0x1f, RZ ;  /* 0x0000001f3a007819 */ /* 0x002fe800000006ff */
[----:B------:R1:W4:Y:S01]  /*7680*/  SYNCS.PHASECHK.TRANS64.TRYWAIT P0, [R53+URZ+0x210], R0 ;  /* 0x00021000350075a7 */ /* 0x00032200080011ff */
[----:B--2---:R-:W-:Y:S01]  /*7690*/  @P6 SEL R63, RZ, 0x1, !P1 ;  /* 0x00000001ff3f6807 */ /* 0x004fe20004800000 */
[----:B-1----:R-:W-:Y:S06]  /*76a0*/  @!P6 BRA `(.L_x_132) ;  /* 0x000000000058e947 */ /* 0x002fec0003800000 */
[C---:B------:R-:W-:Y:S01]  /*76b0*/  VIADD R2, R62.reuse, 0x300 ;  /* 0x000003003e027836 */ /* 0x040fe20000000000 */
[----:B------:R-:W-:Y:S01]  /*76c0*/  LOP3.LUT P6, RZ, R45, 0x40, RZ, 0xc0, !PT ;  /* 0x000000402dff7812 */ /* 0x000fe200078cc0ff */
[----:B------:R-:W-:Y:S01]  /*76d0*/  BSSY B0, `(.L_x_133) ;  /* 0x000000e000007945 */ /* 0x000fe20003800000 */
[----:B------:R-:W-:Y:S01]  /*76e0*/  ISETP.NE.AND P2, PT, R63, RZ, PT ;  /* 0x000000ff3f00720c */ /* 0x000fe20003f45270 */
[----:B------:R-:W-:Y:S01]  /*76f0*/  @P5 VIADD R4, R62, 0x310 ;  /* 0x000003103e045836 */ /* 0x000fe20000000000 */
[----:B------:R-:W-:Y:S01]  /*7700*/  PLOP3.LUT P1, PT, PT, PT, PT, 0x8, 0x80 ;  /* 0x000000000080781c */ /* 0x000fe20003f2e170 */
[----:B------:R-:W-:Y:S01]  /*7710*/  IMAD.MOV.U32 R39, RZ, RZ, RZ ;  /* 0x000000ffff277224 */ /* 0x000fe200078e00ff */
[----:B------:R-:W-:Y:S02]  /*7720*/  @P5 PLOP3.LUT P1, PT, P6, PT, PT, 0x80, 0x8 ;  /* 0x000000000008581c */ /* 0x000fe4000372f070 */
[----:B------:R-:W-:Y:S02]  /*7730*/  CS2R R36, SRZ ;  /* 0x0000000000247805 */ /* 0x000fe4000001ff00 */
[----:B------:R-:W-:Y:S02]  /*7740*/  CS2R R30, SRZ ;  /* 0x00000000001e7805 */ /* 0x000fe4000001ff00 */
[----:B------:R-:W-:Y:S07]  /*7750*/  CS2R R28, SRZ ;  /* 0x00000000001c7805 */ /* 0x000fee000001ff00 */
[----:B------:R-:W-:Y:S01]  /*7760*/  @P1 VIADD R4, R2, 0xfffffff0 ;  /* 0xfffffff002041836 */ /* 0x000fe20000000000 */
[----:B------:R-:W-:Y:S06]  /*7770*/  @P2 BRA `(.L_x_134) ;  /* 0x00000000000c2947 */ /* 0x000fec0003800000 */
[----:B------:R-:W-:Y:S04]  /*7780*/  SHF.L.U32 R3, R59, 0x1f, RZ ;  /* 0x0000001f3b037819 */ /* 0x000fe800000006ff */
[----:B------:R-:W1:Y:S02]  /*7790*/  SYNCS.PHASECHK.TRANS64.TRYWAIT P1, [UR43+0x1a0], R3 ;  /* 0x0001a003ff0075a7 */ /* 0x000e64000802112b */
[----:B-1----:R-:W-:Y:S05]  /*77a0*/  @!P1 BRA `(.L_x_135) ;  /* 0x00000038005c9947 */ /* 0x002fea0003800000 */
.L_x_134:
[----:B------:R-:W-:Y:S05]  /*77b0*/  BSYNC B0 ;  /* 0x0000000000007941 */ /* 0x000fea0003800000 */
.L_x_133:
[----:B------:R-:W-:Y:S01]  /*77c0*/  ISETP.NE.AND P1, PT, R64, RZ, PT ;  /* 0x000000ff4000720c */ /* 0x000fe20003f25270 */
[----:B------:R-:W-:Y:S11]  /*77d0*/  HFMA2 R26, -RZ, RZ, 0, 5.9604644775390625e-08 ;  /* 0x00000001ff1a7431 */ /* 0x000ff600000001ff */
[----:B------:R-:W-:Y:S01]  /*77e0*/  @!UPT UIADD3 URZ, UPT, UPT, URZ, URZ, URZ ;  /* 0x000000fffffff290 */ /* 0x000fe2000fffe0ff */
[----:B------:R2:W1:Y:S04]  /*77f0*/  @P1 LDS.128 R36, [R4] ;  /* 0x0000000004241984 */ /* 0x0004680000000c00 */
[----:B------:R2:W1:Y:S02]  /*7800*/  @P1 LDS.128 R28, [R56+UR43+0x300] ;  /* 0x0003002b381c1984 */ /* 0x0004640008000c00 */
.L_x_132:
[----:B------:R-:W-:Y:S05]  /*7810*/  BSYNC B1 ;  /* 0x0000000000017941 */ /* 0x000fea0003800000 */
.L_x_131:
[----:B-1----:R-:W-:Y:S04]  /*7820*/  SHF.R.U32.HI R2, RZ, 0x15, R25 ;  /* 0x00000015ff027819 */ /* 0x002fe80000011619 */
[----:B------:R-:W-:Y:S01]  /*7830*/  LOP3.LUT P1, RZ, R2, 0x3, R47, 0x48, !PT ;  /* 0x0000000302ff7812 */ /* 0x000fe2000782482f */
[----:B------:R-:W-:Y:S01]  /*7840*/  @!UPT UIADD3 URZ, UPT, UPT, URZ, URZ, URZ ;  /* 0x000000fffffff290 */ /* 0x000fe2000fffe0ff */
[----:B----4-:R-:W-:Y:S11]  /*7850*/  @P0 BRA `(.L_x_136) ;  /* 0x0000000000080947 */ /* 0x010ff60003800000 */
[----:B------:R-:W1:Y:S02]  /*7860*/  SYNCS.PHASECHK.TRANS64.TRYWAIT P0, [R53+URZ+0x210], R0 ;  /* 0x00021000350075a7 */ /* 0x000e6400080011ff */
[----:B-1----:R-:W-:Y:S05]  /*7870*/  @!P0 BRA `(.L_x_137) ;  /* 0x0000003800408947 */ /* 0x002fea0003800000 */
.L_x_136:
[----:B------:R-:W-:Y:S05]  /*7880*/  @!P1 BRA `(.L_x_138) ;  /* 0x0000000000409947 */ /* 0x000fea0003800000 */
[----:B------:R-:W4:Y:S01]  /*7890*/  LDCU.64 UR8, c[0x4][0x70] ;  /* 0x01000e00ff0877ac */ /* 0x000f220008000a00 */
[----:B------:R-:W-:Y:S01]  /*78a0*/  MOV R3, 0x0 ;  /* 0x0000000000037802 */ /* 0x000fe20000000f00 */
[----:B------:R-:W-:Y:S02]  /*78b0*/  HFMA2 R12, -RZ, RZ, 0, 5.9604644775390625e-08 ;  /* 0x00000001ff0c7431 */ /* 0x000fe400000001ff */
[----:B------:R-:W-:Y:S02]  /*78c0*/  IMAD.MOV.U32 R8, RZ, RZ, 0x192 ;  /* 0x00000192ff087424 */ /* 0x000fe400078e00ff */
[----:B------:R-:W-:Y:S01]  /*78d0*/  IMAD.MOV.U32 R13, RZ, RZ, RZ ;  /* 0x000000ffff0d7224 */ /* 0x000fe200078e00ff */
[----:B------:R-:W5:Y:S01]  /*78e0*/  LDCU.64 UR6, c[0x4][0x78] ;  /* 0x01000f00ff0677ac */ /* 0x000f620008000a00 */
[----:B------:R-:W1:Y:S01]  /*78f0*/  LDC.64 R2, c[0x4][R3] ;  /* 0x0100000003027b82 */ /* 0x000e620000000a00 */
[----:B------:R-:W3:Y:S01]  /*7900*/  LDCU.64 UR4, c[0x4][0x10] ;  /* 0x01000200ff0477ac */ /* 0x000ee20008000a00 */
[----:B----4-:R-:W-:Y:S01]  /*7910*/  MOV R5, UR9 ;  /* 0x0000000900057c02 */ /* 0x010fe20008000f00 */
[----:B--2---:R-:W-:Y:S01]  /*7920*/  IMAD.U32 R4, RZ, RZ, UR8 ;  /* 0x00000008ff047e24 */ /* 0x004fe2000f8e00ff */
[----:B-----5:R-:W-:Y:S01]  /*7930*/  MOV R7, UR7 ;  /* 0x0000000700077c02 */ /* 0x020fe20008000f00 */
[----:B------:R-:W-:Y:S01]  /*7940*/  IMAD.U32 R6, RZ, RZ, UR6 ;  /* 0x00000006ff067e24 */ /* 0x000fe2000f8e00ff */
[----:B---3--:R-:W-:Y:S01]  /*7950*/  MOV R11, UR5 ;  /* 0x00000005000b7c02 */ /* 0x008fe20008000f00 */
[----:B------:R-:W-:Y:S02]  /*7960*/  IMAD.U32 R10, RZ, RZ, UR4 ;  /* 0x00000004ff0a7e24 */ /* 0x000fe4000f8e00ff */
[----:B------:R-:W-:Y:S07]  /*7970*/  LEPC R20, `(.L_x_138) ;  /* 0x000000001014794e */ /* 0x000fee0000000000 */
[----:B-1----:R-:W-:Y:S05]  /*7980*/  CALL.ABS.NOINC R2 ;  /* 0x0000000002007343 */ /* 0x002fea0003c00000 */
.L_x_138:
[----:B------:R-:W-:Y:S01]  /*7990*/  SHF.L.U32 R3, R28, 0x10, RZ ;  /* 0x000000101c037819 */ /* 0x000fe200000006ff */
[----:B------:R-:W-:Y:S05]  /*79a0*/  WARPSYNC.ALL ;  /* 0x0000000000007948 */ /* 0x000fea0003800000 */
[----:B------:R-:W-:Y:S01]  /*79b0*/  R2UR UR4, R25 ;  /* 0x00000000190472ca */ /* 0x000fe200000e0000 */
[----:B------:R-:W-:Y:S01]  /*79c0*/  BSSY.RECONVERGENT B0, `(.L_x_139) ;  /* 0x0000057000007945 */ /* 0x000fe20003800200 */
[C---:B------:R-:W-:Y:S02]  /*79d0*/  SHF.L.U32 R20, R29.reuse, 0x10, RZ ;  /* 0x000000101d147819 */ /* 0x040fe400000006ff */
[----:B------:R-:W-:Y:S02]  /*79e0*/  LOP3.LUT R21, R29, 0xffff0000, RZ, 0xc0, !PT ;  /* 0xffff00001d157812 */ /* 0x000fe400078ec0ff */
[----:B------:R-:W-:Y:S02]  /*79f0*/  MOV R65, 0x10 ;  /* 0x0000001000417802 */ /* 0x000fe40000000f00 */
[----:B------:R-:W-:Y:S02]  /*7a00*/  LOP3.LUT P6, RZ, R45, 0x40, RZ, 0xc0, !PT ;  /* 0x000000402dff7812 */ /* 0x000fe400078cc0ff */
[----:B------:R-:W-:Y:S02]  /*7a10*/  ISETP.NE.AND P0, PT, R60, RZ, PT ;  /* 0x000000ff3c00720c */ /* 0x000fe40003f05270 */
[----:B------:R-:W-:Y:S01]  /*7a20*/  SEL R65, R65, 0xfffffff0, !P6 ;  /* 0xfffffff041417807 */ /* 0x000fe20007000000 */
[----:B--2---:R-:W1:Y:S03]  /*7a30*/  LDTM.x16 R4, tmem[UR4] ;  /* 0x00000004000479ee */ /* 0x004e660008240000 */
[----:B------:R-:W-:Y:S01]  /*7a40*/  IADD3 R62, PT, PT, R62, R65, RZ ;  /* 0x000000413e3e7210 */ /* 0x000fe20007ffe0ff */
[----:B-1-3--:R-:W-:Y:S01]  /*7a50*/  FMUL R0, R24, R4 ;  /* 0x0000000418007220 */ /* 0x00afe20000400000 */
[----:B------:R-:W-:Y:S01]  /*7a60*/  LOP3.LUT R4, R28, 0xffff0000, RZ, 0xc0, !PT ;  /* 0xffff00001c047812 */ /* 0x000fe200078ec0ff */
[C---:B------:R-:W-:Y:S01]  /*7a70*/  FMUL R2, R24.reuse, R5 ;  /* 0x0000000518027220 */ /* 0x040fe20000400000 */
[C---:B------:R-:W-:Y:S01]  /*7a80*/  FMUL R7, R24.reuse, R7 ;  /* 0x0000000718077220 */ /* 0x040fe20000400000 */
[C---:B------:R-:W-:Y:S01]  /*7a90*/  FFMA R0, R27.reuse, R3, R0 ;  /* 0x000000031b007223 */ /* 0x040fe20000000000 */
[C---:B------:R-:W-:Y:S01]  /*7aa0*/  FMUL R3, R24.reuse, R6 ;  /* 0x0000000618037220 */ /* 0x040fe20000400000 */
[C---:B------:R-:W-:Y:S01]  /*7ab0*/  FFMA R2, R27.reuse, R4, R2 ;  /* 0x000000041b027223 */ /* 0x040fe20000000002 */
[C---:B------:R-:W-:Y:S01]  /*7ac0*/  FMUL R4, R24.reuse, R8 ;  /* 0x0000000818047220 */ /* 0x040fe20000400000 */
[C---:B------:R-:W-:Y:S01]  /*7ad0*/  FMUL R8, R24.reuse, R12 ;  /* 0x0000000c18087220 */ /* 0x040fe20000400000 */
[----:B------:R-:W-:Y:S01]  /*7ae0*/  FMUL R12, R24, R16 ;  /* 0x00000010180c7220 */ /* 0x000fe20000400000 */
[----:B------:R-:W-:Y:S01]  /*7af0*/  SHF.L.U32 R16, R30, 0x10, RZ ;  /* 0x000000101e107819 */ /* 0x000fe200000006ff */
[C---:B------:R-:W-:Y:S01]  /*7b00*/  FFMA R3, R27.reuse, R20, R3 ;  /* 0x000000141b037223 */ /* 0x040fe20000000003 */
[----:B------:R-:W-:Y:S01]  /*7b10*/  F2FP.BF16.F32.PACK_AB R32, R2, R0 ;  /* 0x000000000220723e */ /* 0x000fe200000010ff */
[----:B------:R-:W-:Y:S01]  /*7b20*/  FFMA R7, R27, R21, R7 ;  /* 0x000000151b077223 */ /* 0x000fe20000000007 */
[----:B------:R-:W-:Y:S01]  /*7b30*/  LOP3.LUT R0, R30, 0xffff0000, RZ, 0xc0, !PT ;  /* 0xffff00001e007812 */ /* 0x000fe200078ec0ff */
[C---:B------:R-:W-:Y:S01]  /*7b40*/  FMUL R5, R24.reuse, R9 ;  /* 0x0000000918057220 */ /* 0x040fe20000400000 */
[----:B------:R-:W-:Y:S01]  /*7b50*/  SHF.L.U32 R2, R31, 0x10, RZ ;  /* 0x000000101f027819 */ /* 0x000fe200000006ff */
[----:B------:R-:W-:Y:S01]  /*7b60*/  FFMA R4, R27, R16, R4 ;  /* 0x000000101b047223 */ /* 0x000fe20000000004 */
[----:B------:R-:W-:Y:S01]  /*7b70*/  LOP3.LUT R16, R31, 0xffff0000, RZ, 0xc0, !PT ;  /* 0xffff00001f107812 */ /* 0x000fe200078ec0ff */
[C---:B------:R-:W-:Y:S01]  /*7b80*/  FMUL R6, R24.reuse, R10 ;  /* 0x0000000a18067220 */ /* 0x040fe20000400000 */
[----:B------:R-:W-:Y:S01]  /*7b90*/  F2FP.BF16.F32.PACK_AB R33, R7, R3 ;  /* 0x000000030721723e */ /* 0x000fe200000010ff */
[C---:B------:R-:W-:Y:S01]  /*7ba0*/  FFMA R5, R27.reuse, R0, R5 ;  /* 0x000000001b057223 */ /* 0x040fe20000000005 */
[----:B------:R-:W-:Y:S01]  /*7bb0*/  FMUL R11, R24, R11 ;  /* 0x0000000b180b7220 */ /* 0x000fe20000400000 */
[C---:B------:R-:W-:Y:S01]  /*7bc0*/  SHF.L.U32 R0, R36.reuse, 0x10, RZ ;  /* 0x0000001024007819 */ /* 0x040fe200000006ff */
[C---:B------:R-:W-:Y:S01]  /*7bd0*/  FFMA R6, R27.reuse, R2, R6 ;  /* 0x000000021b067223 */ /* 0x040fe20000000006 */
[----:B------:R-:W-:Y:S01]  /*7be0*/  LOP3.LUT R2, R36, 0xffff0000, RZ, 0xc0, !PT ;  /* 0xffff000024027812 */ /* 0x000fe200078ec0ff */
[----:B------:R-:W-:Y:S01]  /*7bf0*/  FFMA R11, R27, R16, R11 ;  /* 0x000000101b0b7223 */ /* 0x000fe2000000000b */
[C---:B------:R-:W-:Y:S01]  /*7c00*/  FMUL R9, R24.reuse, R13 ;  /* 0x0000000d18097220 */ /* 0x040fe20000400000 */
[----:B------:R-:W-:Y:S01]  /*7c10*/  SHF.L.U32 R3, R37, 0x10, RZ ;  /* 0x0000001025037819 */ /* 0x000fe200000006ff */
[----:B------:R-:W-:Y:S01]  /*7c20*/  FFMA R8, R27, R0, R8 ;  /* 0x000000001b087223 */ /* 0x000fe20000000008 */
[C---:B------:R-:W-:Y:S01]  /*7c30*/  FMUL R10, R24.reuse, R14 ;  /* 0x0000000e180a7220 */ /* 0x040fe20000400000 */
[----:B------:R-:W-:Y:S01]  /*7c40*/  LOP3.LUT R0, R37, 0xffff0000, RZ, 0xc0, !PT ;  /* 0xffff000025007812 */ /* 0x000fe200078ec0ff */
[----:B------:R-:W-:Y:S01]  /*7c50*/  FMUL R15, R24, R15 ;  /* 0x0000000f180f7220 */ /* 0x000fe20000400000 */
[C---:B------:R-:W-:Y:S01]  /*7c60*/  FFMA R9, R27.reuse, R2, R9 ;  /* 0x000000021b097223 */ /* 0x040fe20000000009 */
[C---:B------:R-:W-:Y:S01]  /*7c70*/  FFMA R10, R27.reuse, R3, R10 ;  /* 0x000000031b0a7223 */ /* 0x040fe2000000000a */
[----:B------:R-:W-:Y:S01]  /*7c80*/  SHF.L.U32 R2, R38, 0x10, RZ ;  /* 0x0000001026027819 */ /* 0x000fe200000006ff */
[----:B------:R-:W-:Y:S01]  /*7c90*/  FFMA R15, R27, R0, R15 ;  /* 0x000000001b0f7223 */ /* 0x000fe2000000000f */
[----:B------:R-:W-:Y:S01]  /*7ca0*/  F2FP.BF16.F32.PACK_AB R34, R5, R4 ;  /* 0x000000040522723e */ /* 0x000fe200000010ff */
[----:B------:R-:W-:Y:S01]  /*7cb0*/  FMUL R13, R24, R17 ;  /* 0x00000011180d7220 */ /* 0x000fe20000400000 */
[----:B------:R-:W-:Y:S01]  /*7cc0*/  LOP3.LUT R3, R38, 0xffff0000, RZ, 0xc0, !PT ;  /* 0xffff000026037812 */ /* 0x000fe200078ec0ff */
[C---:B------:R-:W-:Y:S01]  /*7cd0*/  FMUL R14, R24.reuse, R18 ;  /* 0x00000012180e7220 */ /* 0x040fe20000400000 */
[C---:B------:R-:W-:Y:S01]  /*7ce0*/  SHF.L.U32 R4, R39.reuse, 0x10, RZ ;  /* 0x0000001027047819 */ /* 0x040fe200000006ff */
[----:B------:R-:W-:Y:S01]  /*7cf0*/  FMUL R19, R24, R19 ;  /* 0x0000001318137220 */ /* 0x000fe20000400000 */
[----:B------:R-:W-:Y:S01]  /*7d00*/  LOP3.LUT R0, R39, 0xffff0000, RZ, 0xc0, !PT ;  /* 0xffff000027007812 */ /* 0x000fe200078ec0ff */
[----:B------:R-:W-:Y:S01]  /*7d10*/  FFMA R12, R27, R2, R12 ;  /* 0x000000021b0c7223 */ /* 0x000fe2000000000c */
[----:B------:R-:W-:Y:S01]  /*7d20*/  F2FP.BF16.F32.PACK_AB R35, R11, R6 ;  /* 0x000000060b23723e */ /* 0x000fe200000010ff */
[C---:B------:R-:W-:Y:S01]  /*7d30*/  FFMA R13, R27.reuse, R3, R13 ;  /* 0x000000031b0d7223 */ /* 0x040fe2000000000d */
[C---:B------:R-:W-:Y:S01]  /*7d40*/  FFMA R14, R27.reuse, R4, R14 ;  /* 0x000000041b0e7223 */ /* 0x040fe2000000000e */
[----:B------:R-:W-:Y:S01]  /*7d50*/  FFMA R19, R27, R0, R19 ;  /* 0x000000001b137223 */ /* 0x000fe20000000013 */
[----:B------:R-:W-:Y:S01]  /*7d60*/  F2FP.BF16.F32.PACK_AB R8, R9, R8 ;  /* 0x000000080908723e */ /* 0x000fe200000010ff */
[----:B------:R1:W-:Y:S01]  /*7d70*/  STS.128 [R56+UR43+0x300], R32 ;  /* 0x0003002038007988 */ /* 0x0003e20008000c2b */
[----:B------:R-:W-:Y:S02]  /*7d80*/  F2FP.BF16.F32.PACK_AB R9, R15, R10 ;  /* 0x0000000a0f09723e */ /* 0x000fe400000010ff */
[----:B------:R-:W-:Y:S02]  /*7d90*/  F2FP.BF16.F32.PACK_AB R10, R13, R12 ;  /* 0x0000000c0d0a723e */ /* 0x000fe400000010ff */
[----:B------:R-:W-:Y:S05]  /*7da0*/  F2FP.BF16.F32.PACK_AB R11, R19, R14 ;  /* 0x0000000e130b723e */ /* 0x000fea00000010ff */
[----:B------:R1:W-:Y:S01]  /*7db0*/  STS.128 [R62+0x300], R8 ;  /* 0x000300083e007388 */ /* 0x0003e20000000c00 */
[----:B------:R-:W-:Y:S01]  /*7dc0*/  @!PT LDS RZ, [RZ] ;  /* 0x00000000fffff984 */ /* 0x000fe20000000800 */
[----:B------:R-:W-:Y:S01]  /*7dd0*/  @!PT LDS RZ, [RZ] ;  /* 0x00000000fffff984 */ /* 0x000fe20000000800 */
[----:B------:R-:W-:Y:S01]  /*7de0*/  @!PT LDS RZ, [RZ] ;  /* 0x00000000fffff984 */ /* 0x000fe20000000800 */
[----:B------:R-:W-:Y:S01]  /*7df0*/  @!PT LDS RZ, [RZ] ;  /* 0x00000000fffff984 */ /* 0x000fe20000000800 */
[----:B------:R2:W-:Y:S07]  /*7e00*/  MEMBAR.ALL.CTA ;  /* 0x0000000000007992 */ /* 0x0005ee0000008000 */
[----:B--2---:R-:W2:Y:S02]  /*7e10*/  FENCE.VIEW.ASYNC.S ;  /* 0x00000000000073c6 */ /* 0x004ea40000000000 */
[----:B--2---:R-:W-:Y:S06]  /*7e20*/  BAR.SYNC.DEFER_BLOCKING 0x1, 0x80 ;  /* 0x0042000000007b1d */ /* 0x004fec0000010000 */
[----:B------:R-:W-:Y:S05]  /*7e30*/  @P0 BRA `(.L_x_140) ;  /* 0x00000000003c0947 */ /* 0x000fea0003800000 */
[----:B------:R-:W2:Y:S01]  /*7e40*/  LDCU.64 UR6, c[0x0][0x348] ;  /* 0x00006900ff0677ac */ /* 0x000ea20008000a00 */
[----:B------:R-:W-:Y:S01]  /*7e50*/  UIADD3 UR4, UPT, UPT, UR43, 0x300, URZ ;  /* 0x000003002b047890 */ /* 0x000fe2000fffe0ff */
[----:B------:R-:W-:Y:S01]  /*7e60*/  UMOV UR51, UR36 ;  /* 0x0000002400337c82 */ /* 0x000fe20008000000 */
[----:B------:R-:W-:Y:S02]  /*7e70*/  UIADD3 UR9, UPT, UPT, UR49, 0x40, URZ ;  /* 0x0000004031097890 */ /* 0x000fe4000fffe0ff */
[----:B------:R-:W-:Y:S02]  /*7e80*/  UIADD3 UR8, UPT, UPT, UR43, 0xb00, URZ ;  /* 0x00000b002b087890 */ /* 0x000fe4000fffe0ff */
[----:B------:R-:W-:Y:S01]  /*7e90*/  MOV R52, UR4 ;  /* 0x0000000400347c02 */ /* 0x000fe20008000f00 */
[----:B------:R-:W-:Y:S01]  /*7ea0*/  UMOV UR10, UR50 ;  /* 0x00000032000a7c82 */ /* 0x000fe20008000000 */
[----:B------:R-:W-:Y:S02]  /*7eb0*/  UMOV UR11, UR36 ;  /* 0x00000024000b7c82 */ /* 0x000fe40008000000 */
[----:B------:R-:W-:Y:S01]  /*7ec0*/  R2UR UR48, R52 ;  /* 0x00000000343072ca */ /* 0x000fe200000e0000 */
[----:B--2---:R-:W-:Y:S04]  /*7ed0*/  UIADD3 UR4, UP0, UPT, UR6, 0x680, URZ ;  /* 0x0000068006047890 */ /* 0x004fe8000ff1e0ff */
[----:B------:R-:W-:Y:S09]  /*7ee0*/  UIADD3.X UR5, UPT, UPT, URZ, UR7, URZ, UP0, !UPT ;  /* 0x00000007ff057290 */ /* 0x000ff200087fe4ff */
[----:B------:R2:W-:Y:S01]  /*7ef0*/  UTMASTG.3D [UR48], [UR4] ;  /* 0x00000030040073b5 */ /* 0x0005e20008010000 */
[----:B------:R2:W-:Y:S01]  /*7f00*/  UTMASTG.3D [UR8], [UR4] ;  /* 0x00000008040073b5 */ /* 0x0005e20008010000 */
[----:B------:R0:W-:Y:S01]  /*7f10*/  UTMACMDFLUSH ;  /* 0x00000000000079b7 */ /* 0x0001e20000000000 */
[----:B--2---:R-:W-:Y:S04]  /*7f20*/  DEPBAR.LE SB0, 0x1 ;  /* 0x000080400000791a */ /* 0x004fe80000000000 */
.L_x_140:
[----:B------:R-:W-:Y:S05]  /*7f30*/  BSYNC.RECONVERGENT B0 ;  /* 0x0000000000007941 */ /* 0x000fea0003800200 */
.L_x_139:
[----:B------:R-:W-:Y:S01]  /*7f40*/  BAR.SYNC.DEFER_BLOCKING 0x1, 0x80 ;  /* 0x0042000000007b1d */ /* 0x000fe20000010000 */
[----:B------:R-:W-:Y:S01]  /*7f50*/  ISETP.NE.AND P1, PT, R61, RZ, PT ;  /* 0x000000ff3d00720c */ /* 0x000fe20003f25270 */
[----:B------:R-:W-:Y:S01]  /*7f60*/  UISETP.NE.AND UP0, UPT, UR52, URZ, UPT ;  /* 0x000000ff3400728c */ /* 0x000fe2000bf05270 */
[----:B------:R-:W-:Y:S11]  /*7f70*/  LEA R2, R26, UR43, 0x3 ;  /* 0x0000002b1a027c11 */ /* 0x000ff6000f8e18ff */
[----:B------:R-:W-:Y:S01]  /*7f80*/  @P1 SHF.L.U32 R3, R59, 0x1f, RZ ;  /* 0x0000001f3b031819 */ /* 0x000fe200000006ff */
[----:B------:R-:W-:Y:S06]  /*7f90*/  BRA.U !UP0, `(.L_x_141) ;  /* 0x0000000108247547 */ /* 0x000fec000b800000 */
[----:B------:R-:W-:Y:S01]  /*7fa0*/  IMAD.U32 R4, RZ, RZ, UR46 ;  /* 0x0000002eff047e24 */ /* 0x000fe2000f8e00ff */
[----:B------:R-:W-:Y:S01]  /*7fb0*/  MOV R0, UR47 ;  /* 0x0000002f00007c02 */ /* 0x000fe20008000f00 */
[----:B------:R-:W-:Y:S03]  /*7fc0*/  UIADD3 UR4, UPT, UPT, UR46, 0x1, URZ ;  /* 0x000000012e047890 */ /* 0x000fe6000fffe0ff */
[----:B------:R-:W-:Y:S01]  /*7fd0*/  @P1 LEA R4, R4, UR43, 0x3 ;  /* 0x0000002b04041c11 */ /* 0x000fe2000f8e18ff */
[----:B------:R-:W-:Y:S04]  /*7fe0*/  UISETP.NE.AND UP0, UPT, UR4, 0x4, UPT ;  /* 0x000000040400788c */ /* 0x000fe8000bf05270 */
[----:B------:R-:W-:Y:S01]  /*7ff0*/  @P1 VIADD R4, R4, 0x1c0 ;  /* 0x000001c004041836 */ /* 0x000fe20000000000 */
[----:B------:R-:W-:Y:S04]  /*8000*/  USEL UR46, UR4, URZ, UP0 ;  /* 0x000000ff042e7287 */ /* 0x000fe80008000000 */
[----:B------:R-:W-:Y:S04]  /*8010*/  @P1 PRMT R0, R0, 0x654, R4 ;  /* 0x0000065400001816 */ /* 0x000fe80000000004 */
[----:B------:R2:W-:Y:S04]  /*8020*/  @P1 SYNCS.ARRIVE.TRANS64.RED.A1T0 RZ, [R0+URZ], RZ ;  /* 0x000000ff00ff19a7 */ /* 0x0005e800081004ff */
.L_x_141:
[----:B------:R-:W3:Y:S01]  /*8030*/  @P1 SYNCS.PHASECHK.TRANS64.TRYWAIT P0, [R2+URZ+0x1a0], R3 ;  /* 0x0001a003020015a7 */ /* 0x000ee200080011ff */
[----:B------:R-:W-:Y:S01]  /*8040*/  BSSY B1, `(.L_x_142) ;  /* 0x0000012000017945 */ /* 0x000fe20003800000 */
[----:B---3--:R-:W-:Y:S03]  /*8050*/  @P1 SEL R63, RZ, 0x1, !P0 ;  /* 0x00000001ff3f1807 */ /* 0x008fe60004000000 */
[----:B------:R-:W-:Y:S05]  /*8060*/  @!P1 BRA `(.L_x_143) ;  /* 0x00000000003c9947 */ /* 0x000fea0003800000 */
[----:B------:R-:W-:Y:S01]  /*8070*/  ISETP.NE.AND P1, PT, R64, RZ, PT ;  /* 0x000000ff4000720c */ /* 0x000fe20003f25270 */
[----:B------:R-:W-:Y:S01]  /*8080*/  BSSY B0, `(.L_x_144) ;  /* 0x0000009000007945 */ /* 0x000fe20003800000 */
[----:B------:R-:W-:Y:S11]  /*8090*/  ISETP.NE.AND P0, PT, R63, RZ, PT ;  /* 0x000000ff3f00720c */ /* 0x000ff60003f05270 */
[----:B------:R-:W-:Y:S05]  /*80a0*/  @P1 IMAD R4, R26, 0x1000, R56 ;  /* 0x000010001a041824 */ /* 0x000fea00078e0238 */
[----:B------:R-:W-:Y:S05]  /*80b0*/  @P1 IADD3 R3, PT, PT, R4, UR43, RZ ;  /* 0x0000002b04031c10 */ /* 0x000fea000fffe0ff */
[----:B------:R-:W-:Y:S01]  /*80c0*/  @P1 IMAD.IADD R3, R65, 0x1, R3 ;  /* 0x0000000141031824 */ /* 0x000fe200078e0203 */
[----:B------:R-:W-:Y:S06]  /*80d0*/  @P0 BRA `(.L_x_145) ;  /* 0x00000000000c0947 */ /* 0x000fec0003800000 */
[----:B--2---:R-:W-:Y:S04]  /*80e0*/  SHF.L.U32 R0, R59, 0x1f, RZ ;  /* 0x0000001f3b007819 */ /* 0x004fe800000006ff */
[----:B------:R-:W2:Y:S02]  /*80f0*/  SYNCS.PHASECHK.TRANS64.TRYWAIT P0, [R2+URZ+0x1a0], R0 ;  /* 0x0001a000020075a7 */ /* 0x000ea400080011ff */
[----:B--2---:R-:W-:Y:S05]  /*8100*/  @!P0 BRA `(.L_x_146) ;  /* 0x0000003000308947 */ /* 0x004fea0003800000 */
.L_x_145:
[----:B------:R-:W-:Y:S05]  /*8110*/  BSYNC B0 ;  /* 0x0000000000007941 */ /* 0x000fea0003800000 */
.L_x_144:
[----:B------:R-:W-:Y:S02]  /*8120*/  ISETP.NE.AND P0, PT, R64, RZ, PT ;  /* 0x000000ff4000720c */ /* 0x000fe40003f05270 */
[----:B------:R-:W-:Y:S11]  /*8130*/  IADD3 R26, PT, PT, R26, 0x1, RZ ;  /* 0x000000011a1a7810 */ /* 0x000ff60007ffe0ff */
[----:B------:R3:W4:Y:S04]  /*8140*/  @P0 LDS.128 R28, [R4+UR43+0x300] ;  /* 0x0003002b041c0984 */ /* 0x0007280008000c00 */
[----:B------:R3:W1:Y:S02]  /*8150*/  @P0 LDS.128 R36, [R3+0x300] ;  /* 0x0003000003240984 */ /* 0x0006640000000c00 */
.L_x_143:
[----:B------:R-:W-:Y:S05]  /*8160*/  BSYNC B1 ;  /* 0x0000000000017941 */ /* 0x000fea0003800000 */
.L_x_142:
[----:B--2---:R-:W-:Y:S05]  /*8170*/  VIADD R0, R25, 0x10 ;  /* 0x0000001019007836 */ /* 0x004fea0000000000 */
[----:B------:R-:W-:Y:S04]  /*8180*/  SHF.R.U32.HI R0, RZ, 0x15, R0 ;  /* 0x00000015ff007819 */ /* 0x000fe80000011600 */
[----:B------:R-:W-:Y:S11]  /*8190*/  LOP3.LUT P0, RZ, R0, 0x3, R47, 0x48, !PT ;  /* 0x0000000300ff7812 */ /* 0x000ff6000780482f */
[----:B------:R-:W-:Y:S02]  /*81a0*/  @!UPT UIADD3 URZ, UPT, UPT, URZ, URZ, URZ ;  /* 0x000000fffffff290 */ /* 0x000fe4000fffe0ff */
[----:B------:R-:W-:Y:S05]  /*81b0*/  @!P0 BRA `(.L_x_147) ;  /* 0x0000000000408947 */ /* 0x000fea0003800000 */
[----:B------:R-:W2:Y:S01]  /*81c0*/  LDCU.64 UR8, c[0x4][0x70] ;  /* 0x01000e00ff0877ac */ /* 0x000ea20008000a00 */
[----:B---3--:R-:W-:Y:S01]  /*81d0*/  MOV R3, 0x0 ;  /* 0x0000000000037802 */ /* 0x008fe20000000f00 */
[----:B------:R-:W-:Y:S02]  /*81e0*/  HFMA2 R12, -RZ, RZ, 0, 5.9604644775390625e-08 ;  /* 0x00000001ff0c7431 */ /* 0x000fe400000001ff */
[----:B-1----:R-:W-:Y:S02]  /*81f0*/  IMAD.MOV.U32 R8, RZ, RZ, 0x192 ;  /* 0x00000192ff087424 */ /* 0x002fe400078e00ff */
[----:B------:R-:W-:Y:S01]  /*8200*/  IMAD.MOV.U32 R13, RZ, RZ, RZ ;  /* 0x000000ffff0d7224 */ /* 0x000fe200078e00ff */
[----:B------:R-:W1:Y:S01]  /*8210*/  LDCU.64 UR6, c[0x4][0x78] ;  /* 0x01000f00ff0677ac */ /* 0x000e620008000a00 */
[----:B------:R-:W3:Y:S01]  /*8220*/  LDC.64 R2, c[0x4][R3] ;  /* 0x0100000003027b82 */ /* 0x000ee20000000a00 */
[----:B------:R-:W5:Y:S01]  /*8230*/  LDCU.64 UR4, c[0x4][0x10] ;  /* 0x01000200ff0477ac */ /* 0x000f620008000a00 */
[----:B--2---:R-:W-:Y:S01]  /*8240*/  MOV R5, UR9 ;  /* 0x0000000900057c02 */ /* 0x004fe20008000f00 */
[----:B------:R-:W-:Y:S01]  /*8250*/  IMAD.U32 R4, RZ, RZ, UR8 ;  /* 0x00000008ff047e24 */ /* 0x000fe2000f8e00ff */
[----:B-1----:R-:W-:Y:S01]  /*8260*/  MOV R7, UR7 ;  /* 0x0000000700077c02 */ /* 0x002fe20008000f00 */
[----:B------:R-:W-:Y:S01]  /*8270*/  IMAD.U32 R6, RZ, RZ, UR6 ;  /* 0x00000006ff067e24 */ /* 0x000fe2000f8e00ff */
[----:B-----5:R-:W-:Y:S01]  /*8280*/  MOV R11, UR5 ;  /* 0x00000005000b7c02 */ /* 0x020fe20008000f00 */
[----:B------:R-:W-:Y:S02]  /*8290*/  IMAD.U32 R10, RZ, RZ, UR4 ;  /* 0x00000004ff0a7e24 */ /* 0x000fe4000f8e00ff */
[----:B------:R-:W-:Y:S07]  /*82a0*/  LEPC R20, `(.L_x_147) ;  /* 0x000000001014794e */ /* 0x000fee0000000000 */
[----:B---34-:R-:W-:Y:S05]  /*82b0*/  CALL.ABS.NOINC R2 ;  /* 0x0000000002007343 */ /* 0x018fea0003c00000 */
.L_x_147:
[----:B---34-:R-:W-:Y:S01]  /*82c0*/  SHF.L.U32 R3, R28, 0x10, RZ ;  /* 0x000000101c037819 */ /* 0x018fe200000006ff */
[----:B------:R-:W-:Y:S05]  /*82d0*/  WARPSYNC.ALL ;  /* 0x0000000000007948 */ /* 0x000fea0003800000 */
[----:B------:R-:W-:Y:S01]  /*82e0*/  R2UR UR4, R25 ;  /* 0x00000000190472ca */ /* 0x000fe200000e0000 */
[----:B------:R-:W-:Y:S01]  /*82f0*/  BSSY.RECONVERGENT B0, `(.L_x_148) ;  /* 0x000005b000007945 */ /* 0x000fe20003800200 */
[----:B------:R-:W-:Y:S02]  /*8300*/  SHF.L.U32 R20, R30, 0x10, RZ ;  /* 0x000000101e147819 */ /* 0x000fe400000006ff */
[----:B------:R-:W-:Y:S02]  /*8310*/  ISETP.NE.AND P6, PT, R61, RZ, PT ;  /* 0x000000ff3d00720c */ /* 0x000fe40003fc5270 */
[----:B------:R-:W-:Y:S07]  /*8320*/  ISETP.NE.AND P0, PT, R60, RZ, PT ;  /* 0x000000ff3c00720c */ /* 0x000fee0003f05270 */
[----:B-1----:R-:W1:Y:S02]  /*8330*/  LDTM.x16 R4, tmem[UR4+0x10] ;  /* 0x00001004000479ee */ /* 0x002e640008240000 */
[----:B-1----:R-:W-:Y:S01]  /*8340*/  FMUL R0, R24, R4 ;  /* 0x0000000418007220 */ /* 0x002fe20000400000 */
[----:B------:R-:W-:Y:S01]  /*8350*/  LOP3.LUT R4, R28, 0xffff0000, RZ, 0xc0, !PT ;  /* 0xffff00001c047812 */ /* 0x000fe200078ec0ff */
[C---:B------:R-:W-:Y:S01]  /*8360*/  FMUL R2, R24.reuse, R5 ;  /* 0x0000000518027220 */ /* 0x040fe20000400000 */
[----:B------:R-:W-:Y:S01]  /*8370*/  SHF.L.U32 R5, R29, 0x10, RZ ;  /* 0x000000101d057819 */ /* 0x000fe200000006ff */
[----:B------:R-:W-:Y:S01]  /*8380*/  FFMA R0, R27, R3, R0 ;  /* 0x000000031b007223 */ /* 0x000fe20000000000 */
[C---:B------:R-:W-:Y:S01]  /*8390*/  FMUL R3, R24.reuse, R6 ;  /* 0x0000000618037220 */ /* 0x040fe20000400000 */
[----:B------:R-:W-:Y:S01]  /*83a0*/  LOP3.LUT R6, R29, 0xffff0000, RZ, 0xc0, !PT ;  /* 0xffff00001d067812 */ /* 0x000fe200078ec0ff */
[C---:B------:R-:W-:Y:S01]  /*83b0*/  FFMA R2, R27.reuse, R4, R2 ;  /* 0x000000041b027223 */ /* 0x040fe20000000002 */
[C---:B------:R-:W-:Y:S01]  /*83c0*/  FMUL R7, R24.reuse, R7 ;  /* 0x0000000718077220 */ /* 0x040fe20000400000 */
[C---:B------:R-:W-:Y:S01]  /*83d0*/  FFMA R3, R27.reuse, R5, R3 ;  /* 0x000000051b037223 */ /* 0x040fe20000000003 */
[C---:B------:R-:W-:Y:S01]  /*83e0*/  FMUL R4, R24.reuse, R8 ;  /* 0x0000000818047220 */ /* 0x040fe20000400000 */
[----:B------:R-:W-:Y:S01]  /*83f0*/  FMUL R5, R24, R9 ;  /* 0x0000000918057220 */ /* 0x000fe20000400000 */
[----:B------:R-:W-:Y:S01]  /*8400*/  F2FP.BF16.F32.PACK_AB R32, R2, R0 ;  /* 0x000000000220723e */ /* 0x000fe200000010ff */
[C---:B------:R-:W-:Y:S01]  /*8410*/  FFMA R7, R27.reuse, R6, R7 ;  /* 0x000000061b077223 */ /* 0x040fe20000000007 */
[----:B------:R-:W-:Y:S01]  /*8420*/  LOP3.LUT R0, R30, 0xffff0000, RZ, 0xc0, !PT ;  /* 0xffff00001e007812 */ /* 0x000fe200078ec0ff */
[----:B------:R-:W-:Y:S01]  /*8430*/  FFMA R4, R27, R20, R4 ;  /* 0x000000141b047223 */ /* 0x000fe20000000004 */
[----:B------:R-:W-:Y:S01]  /*8440*/  SHF.L.U32 R2, R31, 0x10, RZ ;  /* 0x000000101f027819 */ /* 0x000fe200000006ff */
[----:B------:R-:W-:Y:S01]  /*8450*/  FMUL R6, R24, R10 ;  /* 0x0000000a18067220 */ /* 0x000fe20000400000 */
[----:B------:R-:W-:Y:S01]  /*8460*/  F2FP.BF16.F32.PACK_AB R33, R7, R3 ;  /* 0x000000030721723e */ /* 0x000fe200000010ff */
[----:B------:R-:W-:Y:S01]  /*8470*/  FFMA R5, R27, R0, R5 ;  /* 0x000000001b057223 */ /* 0x000fe20000000005 */
[----:B------:R-:W-:Y:S01]  /*8480*/  LOP3.LUT R3, R31, 0xffff0000, RZ, 0xc0, !PT ;  /* 0xffff00001f037812 */ /* 0x000fe200078ec0ff */
[----:B------:R-:W-:Y:S01]  /*8490*/  FFMA R6, R27, R2, R6 ;  /* 0x000000021b067223 */ /* 0x000fe20000000006 */
[----:B------:R-:W-:Y:S01]  /*84a0*/  SHF.L.U32 R7, R36, 0x10, RZ ;  /* 0x0000001024077819 */ /* 0x000fe200000006ff */
[----:B------:R-:W-:Y:S01]  /*84b0*/  FMUL R11, R24, R11 ;  /* 0x0000000b180b7220 */ /* 0x000fe20000400000 */
[----:B------:R-:W-:Y:S01]  /*84c0*/  LOP3.LUT R0, R36, 0xffff0000, RZ, 0xc0, !PT ;  /* 0xffff000024007812 */ /* 0x000fe200078ec0ff */
[C---:B------:R-:W-:Y:S01]  /*84d0*/  FMUL R8, R24.reuse, R12 ;  /* 0x0000000c18087220 */ /* 0x040fe20000400000 */
[----:B------:R-:W-:Y:S01]  /*84e0*/  SHF.L.U32 R2, R37, 0x10, RZ ;  /* 0x0000001025027819 */ /* 0x000fe200000006ff */
[C---:B------:R-:W-:Y:S01]  /*84f0*/  FMUL R9, R24.reuse, R13 ;  /* 0x0000000d18097220 */ /* 0x040fe20000400000 */
[----:B------:R-:W-:Y:S01]  /*8500*/  F2FP.BF16.F32.PACK_AB R34, R5, R4 ;  /* 0x000000040522723e */ /* 0x000fe200000010ff */
[----:B------:R-:W-:Y:S01]  /*8510*/  FFMA R11, R27, R3, R11 ;  /* 0x000000031b0b7223 */ /* 0x000fe2000000000b */
[----:B------:R-:W-:Y:S01]  /*8520*/  SHF.L.U32 R3, R39, 0x10, RZ ;  /* 0x0000001027037819 */ /* 0x000fe200000006ff */
[----:B------:R-:W-:Y:S01]  /*8530*/  FFMA R8, R27, R7, R8 ;  /* 0x000000071b087223 */ /* 0x000fe20000000008 */
[----:B------:R-:W-:Y:S01]  /*8540*/  LOP3.LUT R4, R39, 0xffff0000, RZ, 0xc0, !PT ;  /* 0xffff000027047812 */ /* 0x000fe200078ec0ff */
[----:B------:R-:W-:Y:S01]  /*8550*/  FFMA R9, R27, R0, R9 ;  /* 0x000000001b097223 */ /* 0x000fe20000000009 */
[----:B------:R-:W-:Y:S01]  /*8560*/  LOP3.LUT R0, R37, 0xffff0000, RZ, 0xc0, !PT ;  /* 0xffff000025007812 */ /* 0x000fe200078ec0ff */
[C---:B------:R-:W-:Y:S01]  /*8570*/  FMUL R10, R24.reuse, R14 ;  /* 0x0000000e180a7220 */ /* 0x040fe20000400000 */
[C---:B------:R-:W-:Y:S01]  /*8580*/  FMUL R15, R24.reuse, R15 ;  /* 0x0000000f180f7220 */ /* 0x040fe20000400000 */
[C---:B------:R-:W-:Y:S01]  /*8590*/  FMUL R12, R24.reuse, R16 ;  /* 0x00000010180c7220 */ /* 0x040fe20000400000 */
[----:B------:R-:W-:Y:S01]  /*85a0*/  FMUL R13, R24, R17 ;  /* 0x00000011180d7220 */ /* 0x000fe20000400000 */
[C---:B------:R-:W-:Y:S01]  /*85b0*/  FFMA R10, R27.reuse, R2, R10 ;  /* 0x000000021b0a7223 */ /* 0x040fe2000000000a */
[----:B------:R-:W-:Y:S01]  /*85c0*/  FFMA R15, R27, R0, R15 ;  /* 0x000000001b0f7223 */ /* 0x000fe2000000000f */
[----:B------:R-:W-:Y:S01]  /*85d0*/  SHF.L.U32 R2, R38, 0x10, RZ ;  /* 0x0000001026027819 */ /* 0x000fe200000006ff */
[----:B------:R-:W-:Y:S01]  /*85e0*/  FMUL R14, R24, R18 ;  /* 0x00000012180e7220 */ /* 0x000fe20000400000 */
[----:B------:R-:W-:Y:S01]  /*85f0*/  LOP3.LUT R0, R38, 0xffff0000, RZ, 0xc0, !PT ;  /* 0xffff000026007812 */ /* 0x000fe200078ec0ff */
[----:B------:R-:W-:Y:S01]  /*8600*/  FMUL R19, R24, R19 ;  /* 0x0000001318137220 */ /* 0x000fe20000400000 */
[----:B------:R-:W-:Y:S01]  /*8610*/  F2FP.BF16.F32.PACK_AB R35, R11, R6 ;  /* 0x000000060b23723e */ /* 0x000fe200000010ff */
[----:B------:R-:W-:Y:S01]  /*8620*/  FFMA R12, R27, R2, R12 ;  /* 0x000000021b0c7223 */ /* 0x000fe2000000000c */
[----:B------:R-:W-:Y:S01]  /*8630*/  F2FP.BF16.F32.PACK_AB R8, R9, R8 ;  /* 0x000000080908723e */ /* 0x000fe200000010ff */
[C---:B------:R-:W-:Y:S01]  /*8640*/  FFMA R13, R27.reuse, R0, R13 ;  /* 0x000000001b0d7223 */ /* 0x040fe2000000000d */
[C---:B------:R-:W-:Y:S01]  /*8650*/  FFMA R14, R27.reuse, R3, R14 ;  /* 0x000000031b0e7223 */ /* 0x040fe2000000000e */
[----:B------:R1:W-:Y:S01]  /*8660*/  STS.128 [R56+UR43+0x1300], R32 ;  /* 0x0013002038007988 */ /* 0x0003e20008000c2b */
[----:B------:R-:W-:Y:S01]  /*8670*/  FFMA R19, R27, R4, R19 ;  /* 0x000000041b137223 */ /* 0x000fe20000000013 */
[----:B------:R-:W-:Y:S02]  /*8680*/  F2FP.BF16.F32.PACK_AB R9, R15, R10 ;  /* 0x0000000a0f09723e */ /* 0x000fe400000010ff */
[----:B------:R-:W-:Y:S02]  /*8690*/  F2FP.BF16.F32.PACK_AB R10, R13, R12 ;  /* 0x0000000c0d0a723e */ /* 0x000fe400000010ff */
[----:B------:R-:W-:Y:S02]  /*86a0*/  F2FP.BF16.F32.PACK_AB R11, R19, R14 ;  /* 0x0000000e130b723e */ /* 0x000fe400000010ff */
[----:B------:R-:W-:Y:S02]  /*86b0*/  MOV R2, UR46 ;  /* 0x0000002e00027c02 */ /* 0x000fe40008000f00 */
[----:B------:R-:W-:Y:S01]  /*86c0*/  MOV R0, UR47 ;  /* 0x0000002f00007c02 */ /* 0x000fe20008000f00 */
[----:B------:R1:W-:Y:S01]  /*86d0*/  STS.128 [R62+0x1300], R8 ;  /* 0x001300083e007388 */ /* 0x0003e20000000c00 */
[----:B------:R-:W-:Y:S02]  /*86e0*/  @P6 LEA R2, R2, UR43, 0x3 ;  /* 0x0000002b02026c11 */ /* 0x000fe4000f8e18ff */
[----:B------:R-:W-:Y:S02]  /*86f0*/  @P6 SHF.L.U32 R3, R59, 0x1f, RZ ;  /* 0x0000001f3b036819 */ /* 0x000fe400000006ff */
[----:B------:R-:W-:Y:S01]  /*8700*/  @P6 IADD3 R2, PT, PT, R2, 0x1c0, RZ ;  /* 0x000001c002026810 */ /* 0x000fe20007ffe0ff */
[----:B------:R-:W-:Y:S01]  /*8710*/  @!PT LDS RZ, [RZ] ;  /* 0x00000000fffff984 */ /* 0x000fe20000000800 */
[----:B------:R-:W-:Y:S01]  /*8720*/  @!PT LDS RZ, [RZ] ;  /* 0x00000000fffff984 */ /* 0x000fe20000000800 */
[----:B------:R-:W-:Y:S01]  /*8730*/  @!PT LDS RZ, [RZ] ;  /* 0x00000000fffff984 */ /* 0x000fe20000000800 */
[----:B------:R-:W-:Y:S01]  /*8740*/  @!PT LDS RZ, [RZ] ;  /* 0x00000000fffff984 */ /* 0x000fe20000000800 */
[----:B------:R2:W-:Y:S06]  /*8750*/  MEMBAR.ALL.CTA ;  /* 0x0000000000007992 */ /* 0x0005ec0000008000 */
[----:B--2---:R-:W2:Y:S01]  /*8760*/  FENCE.VIEW.ASYNC.S ;  /* 0x00000000000073c6 */ /* 0x004ea20000000000 */
[----:B------:R-:W-:Y:S02]  /*8770*/  @P6 PRMT R0, R0, 0x654, R2 ;  /* 0x0000065400006816 */ /* 0x000fe40000000002 */
[----:B------:R-:W-:Y:S01]  /*8780*/  LEA R2, R26, UR43, 0x3 ;  /* 0x0000002b1a027c11 */ /* 0x000fe2000f8e18ff */
[----:B--2---:R-:W-:Y:S06]  /*8790*/  BAR.SYNC.DEFER_BLOCKING 0x1, 0x80 ;  /* 0x0042000000007b1d */ /* 0x004fec0000010000 */
[----:B------:R-:W-:Y:S05]  /*87a0*/  @P0 BRA `(.L_x_149) ;  /* 0x00000000003c0947 */ /* 0x000fea0003800000 */
[----:B------:R-:W2:Y:S01]  /*87b0*/  LDCU.64 UR6, c[0x0][0x348] ;  /* 0x00006900ff0677ac */ /* 0x000ea20008000a00 */
[----:B------:R-:W-:Y:S02]  /*87c0*/  UIADD3 UR13, UPT, UPT, UR49, 0x10, URZ ;  /* 0x00000010310d7890 */ /* 0x000fe4000fffe0ff */
[----:B------:R-:W-:Y:S01]  /*87d0*/  UIADD3 UR12, UPT, UPT, UR43, 0x1300, URZ ;  /* 0x000013002b0c7890 */ /* 0x000fe2000fffe0ff */
[----:B------:R-:W-:Y:S01]  /*87e0*/  UMOV UR14, UR50 ;  /* 0x00000032000e7c82 */ /* 0x000fe20008000000 */
[----:B------:R-:W-:Y:S01]  /*87f0*/  UMOV UR15, UR36 ;  /* 0x00000024000f7c82 */ /* 0x000fe20008000000 */
[----:B------:R-:W-:Y:S02]  /*8800*/  UIADD3 UR9, UPT, UPT, UR49, 0x50, URZ ;  /* 0x0000005031097890 */ /* 0x000fe4000fffe0ff */
[----:B------:R-:W-:Y:S01]  /*8810*/  UIADD3 UR8, UPT, UPT, UR43, 0x1b00, URZ ;  /* 0x00001b002b087890 */ /* 0x000fe2000fffe0ff */
[----:B------:R-:W-:Y:S01]  /*8820*/  UMOV UR10, UR50 ;  /* 0x00000032000a7c82 */ /* 0x000fe20008000000 */
[----:B------:R-:W-:Y:S01]  /*8830*/  UMOV UR11, UR36 ;  /* 0x00000024000b7c82 */ /* 0x000fe20008000000 */
[----:B--2---:R-:W-:Y:S04]  /*8840*/  UIADD3 UR4, UP0, UPT, UR6, 0x680, URZ ;  /* 0x0000068006047890 */ /* 0x004fe8000ff1e0ff */
[----:B------:R-:W-:Y:S09]  /*8850*/  UIADD3.X UR5, UPT, UPT, URZ, UR7, URZ, UP0, !UPT ;  /* 0x00000007ff057290 */ /* 0x000ff200087fe4ff */
[----:B------:R2:W-:Y:S01]  /*8860*/  UTMASTG.3D [UR12], [UR4] ;  /* 0x0000000c040073b5 */ /* 0x0005e20008010000 */
[----:B------:R2:W-:Y:S01]  /*8870*/  UTMASTG.3D [UR8], [UR4] ;  /* 0x00000008040073b5 */ /* 0x0005e20008010000 */
[----:B------:R0:W-:Y:S01]  /*8880*/  UTMACMDFLUSH ;  /* 0x00000000000079b7 */ /* 0x0001e20000000000 */
[----:B--2---:R-:W-:Y:S04]  /*8890*/  DEPBAR.LE SB0, 0x1 ;  /* 0x000080400000791a */ /* 0x004fe80000000000 */
.L_x_149:
[----:B------:R-:W-:Y:S05]  /*88a0*/  BSYNC.RECONVERGENT B0 ;  /* 0x0000000000007941 */ /* 0x000fea0003800200 */
.L_x_148:
[----:B------:R-:W-:Y:S01]  /*88b0*/  BAR.SYNC.DEFER_BLOCKING 0x1, 0x80 ;  /* 0x0042000000007b1d */ /* 0x000fe20000010000 */
[----:B------:R-:W-:Y:S04]  /*88c0*/  UIADD3 UR4, UPT, UPT, UR46, 0x1, URZ ;  /* 0x000000012e047890 */ /* 0x000fe8000fffe0ff */
[----:B------:R-:W-:Y:S04]  /*88d0*/  UISETP.NE.AND UP0, UPT, UR4, 0x4, UPT ;  /* 0x000000040400788c */ /* 0x000fe8000bf05270 */
[----:B------:R-:W-:Y:S01]  /*88e0*/  USEL UR44, UR4, URZ, UP0 ;  /* 0x000000ff042c7287 */ /* 0x000fe20008000000 */
[----:B------:R2:W-:Y:S01]  /*88f0*/  @P6 SYNCS.ARRIVE.TRANS64.RED.A1T0 RZ, [R0+URZ], RZ ;  /* 0x000000ff00ff69a7 */ /* 0x0005e200081004ff */
[----:B------:R-:W-:Y:S01]  /*8900*/  BSSY B1, `(.L_x_150) ;  /* 0x0000013000017945 */ /* 0x000fe20003800000 */
[----:B------:R-:W3:Y:S02]  /*8910*/  @P6 SYNCS.PHASECHK.TRANS64.TRYWAIT P0, [R2+URZ+0x1a0], R3 ;  /* 0x0001a003020065a7 */ /* 0x000ee400080011ff */
[----:B---3--:R-:W-:Y:S01]  /*8920*/  @P6 SEL R63, RZ, 0x1, !P0 ;  /* 0x00000001ff3f6807 */ /* 0x008fe20004000000 */
[----:B--2---:R-:W-:Y:S06]  /*8930*/  @!P6 BRA `(.L_x_151) ;  /* 0x00000000003ce947 */ /* 0x004fec0003800000 */
[----:B------:R-:W-:Y:S01]  /*8940*/  ISETP.NE.AND P1, PT, R64, RZ, PT ;  /* 0x000000ff4000720c */ /* 0x000fe20003f25270 */
[----:B------:R-:W-:Y:S01]  /*8950*/  BSSY B0, `(.L_x_152) ;  /* 0x0000009000007945 */ /* 0x000fe20003800000 */
[----:B------:R-:W-:Y:S11]  /*8960*/  ISETP.NE.AND P0, PT, R63, RZ, PT ;  /* 0x000000ff3f00720c */ /* 0x000ff60003f05270 */
[----:B------:R-:W-:Y:S05]  /*8970*/  @P1 IMAD R3, R26, 0x1000, R56 ;  /* 0x000010001a031824 */ /* 0x000fea00078e0238 */
[----:B------:R-:W-:Y:S05]  /*8980*/  @P1 IADD3 R0, PT, PT, R3, UR43, RZ ;  /* 0x0000002b03001c10 */ /* 0x000fea000fffe0ff */
[----:B------:R-:W-:Y:S01]  /*8990*/  @P1 IMAD.IADD R0, R65, 0x1, R0 ;  /* 0x0000000141001824 */ /* 0x000fe200078e0200 */
[----:B------:R-:W-:Y:S06]  /*89a0*/  @P0 BRA `(.L_x_153) ;  /* 0x00000000000c0947 */ /* 0x000fec0003800000 */
[----:B------:R-:W-:Y:S04]  /*89b0*/  SHF.L.U32 R4, R59, 0x1f, RZ ;  /* 0x0000001f3b047819 */ /* 0x000fe800000006ff */
[----:B------:R-:W2:Y:S02]  /*89c0*/  SYNCS.PHASECHK.TRANS64.TRYWAIT P0, [R2+URZ+0x1a0], R4 ;  /* 0x0001a004020075a7 */ /* 0x000ea400080011ff */
[----:B--2---:R-:W-:Y:S05]  /*89d0*/  @!P0 BRA `(.L_x_154) ;  /* 0x0000002800108947 */ /* 0x004fea0003800000 */
.L_x_153:
[----:B------:R-:W-:Y:S05]  /*89e0*/  BSYNC B0 ;  /* 0x0000000000007941 */ /* 0x000fea0003800000 */
.L_x_152:
[----:B------:R-:W-:Y:S02]  /*89f0*/  ISETP.NE.AND P0, PT, R64, RZ, PT ;  /* 0x000000ff4000720c */ /* 0x000fe40003f05270 */
[----:B------:R-:W-:Y:S11]  /*8a00*/  IADD3 R26, PT, PT, R26, 0x1, RZ ;  /* 0x000000011a1a7810 */ /* 0x000ff60007ffe0ff */
[----:B------:R3:W4:Y:S04]  /*8a10*/  @P0 LDS.128 R28, [R3+UR43+0x300] ;  /* 0x0003002b031c0984 */ /* 0x0007280008000c00 */
[----:B------:R3:W1:Y:S02]  /*8a20*/  @P0 LDS.128 R36, [R0+0x300] ;  /* 0x0003000000240984 */ /* 0x0006640000000c00 */
.L_x_151:
[----:B------:R-:W-:Y:S05]  /*8a30*/  BSYNC B1 ;  /* 0x0000000000017941 */ /* 0x000fea0003800000 */
.L_x_150:
[----:B---3--:R-:W-:Y:S05]  /*8a40*/  VIADD R0, R25, 0x20 ;  /* 0x0000002019007836 */ /* 0x008fea0000000000 */
[----:B------:R-:W-:Y:S04]  /*8a50*/  SHF.R.U32.HI R0, RZ, 0x15, R0 ;  /* 0x00000015ff007819 */ /* 0x000fe80000011600 */
[----:B------:R-:W-:Y:S11]  /*8a60*/  LOP3.LUT P0, RZ, R0, 0x3, R47, 0x48, !PT ;  /* 0x0000000300ff7812 */ /* 0x000ff6000780482f */
[----:B------:R-:W-:Y:S02]  /*8a70*/  @!UPT UIADD3 URZ, UPT, UPT, URZ, URZ, URZ ;  /* 0x000000fffffff290 */ /* 0x000fe4000fffe0ff */
[----:B------:R-:W-:Y:S05]  /*8a80*/  @!P0 BRA `(.L_x_155) ;  /* 0x0000000000408947 */ /* 0x000fea0003800000 */
[----:B------:R-:W3:Y:S01]  /*8a90*/  LDCU.64 UR8, c[0x4][0x70] ;  /* 0x01000e00ff0877ac */ /* 0x000ee20008000a00 */
[----:B------:R-:W-:Y:S01]  /*8aa0*/  MOV R3, 0x0 ;  /* 0x0000000000037802 */ /* 0x000fe20000000f00 */
[----:B------:R-:W-:Y:S02]  /*8ab0*/  HFMA2 R12, -RZ, RZ, 0, 5.9604644775390625e-08 ;  /* 0x00000001ff0c7431 */ /* 0x000fe400000001ff */
[----:B-1----:R-:W-:Y:S02]  /*8ac0*/  IMAD.MOV.U32 R8, RZ, RZ, 0x192 ;  /* 0x00000192ff087424 */ /* 0x002fe400078e00ff */
[----:B------:R-:W-:Y:S01]  /*8ad0*/  IMAD.MOV.U32 R13, RZ, RZ, RZ ;  /* 0x000000ffff0d7224 */ /* 0x000fe200078e00ff */
[----:B------:R-:W1:Y:S01]  /*8ae0*/  LDCU.64 UR6, c[0x4][0x78] ;  /* 0x01000f00ff0677ac */ /* 0x000e620008000a00 */
[----:B--2---:R-:W2:Y:S01]  /*8af0*/  LDC.64 R2, c[0x4][R3] ;  /* 0x0100000003027b82 */ /* 0x004ea20000000a00 */
[----:B------:R-:W5:Y:S01]  /*8b00*/  LDCU.64 UR4, c[0x4][0x10] ;  /* 0x01000200ff0477ac */ /* 0x000f620008000a00 */
[----:B---3--:R-:W-:Y:S01]  /*8b10*/  MOV R5, UR9 ;  /* 0x0000000900057c02 */ /* 0x008fe20008000f00 */
[----:B------:R-:W-:Y:S01]  /*8b20*/  IMAD.U32 R4, RZ, RZ, UR8 ;  /* 0x00000008ff047e24 */ /* 0x000fe2000f8e00ff */
[----:B-1----:R-:W-:Y:S01]  /*8b30*/  MOV R7, UR7 ;  /* 0x0000000700077c02 */ /* 0x002fe20008000f00 */
[----:B------:R-:W-:Y:S01]  /*8b40*/  IMAD.U32 R6, RZ, RZ, UR6 ;  /* 0x00000006ff067e24 */ /* 0x000fe2000f8e00ff */
[----:B-----5:R-:W-:Y:S01]  /*8b50*/  MOV R11, UR5 ;  /* 0x00000005000b7c02 */ /* 0x020fe20008000f00 */
[----:B------:R-:W-:Y:S02]  /*8b60*/  IMAD.U32 R10, RZ, RZ, UR4 ;  /* 0x00000004ff0a7e24 */ /* 0x000fe4000f8e00ff */
[----:B------:R-:W-:Y:S07]  /*8b70*/  LEPC R20, `(.L_x_155) ;  /* 0x000000001014794e */ /* 0x000fee0000000000 */
[----:B--2-4-:R-:W-:Y:S05]  /*8b80*/  CALL.ABS.NOINC R2 ;  /* 0x0000000002007343 */ /* 0x014fea0003c00000 */
.L_x_155:
[----:B----4-:R-:W-:Y:S01]  /*8b90*/  SHF.L.U32 R3, R28, 0x10, RZ ;  /* 0x000000101c037819 */ /* 0x010fe200000006ff */
[----:B------:R-:W-:Y:S05]  /*8ba0*/  WARPSYNC.ALL ;  /* 0x0000000000007948 */ /* 0x000fea0003800000 */
[----:B------:R-:W-:Y:S01]  /*8bb0*/  R2UR UR4, R25 ;  /* 0x00000000190472ca */ /* 0x000fe200000e0000 */
[----:B------:R-:W-:Y:S01]  /*8bc0*/  BSSY.RECONVERGENT B0, `(.L_x_156) ;  /* 0x000005b000007945 */ /* 0x000fe20003800200 */
[----:B------:R-:W-:Y:S02]  /*8bd0*/  SHF.L.U32 R20, R30, 0x10, RZ ;  /* 0x000000101e147819 */ /* 0x000fe400000006ff */
[----:B------:R-:W-:Y:S02]  /*8be0*/  ISETP.NE.AND P6, PT, R61, RZ, PT ;  /* 0x000000ff3d00720c */ /* 0x000fe40003fc5270 */
[----:B------:R-:W-:Y:S07]  /*8bf0*/  ISETP.NE.AND P0, PT, R60, RZ, PT ;  /* 0x000000ff3c00720c */ /* 0x000fee0003f05270 */
[----:B-12---:R-:W1:Y:S02]  /*8c00*/  LDTM.x16 R4, tmem[UR4+0x20] ;  /* 0x00002004000479ee */ /* 0x006e640008240000 */
        /* <DEDUP_REMOVED lines=59> */
[----:B------:R-:W-:Y:S02]  /*8fc0*/  LEA R3, R26, UR43, 0x3 ;  /* 0x0000002b1a037c11 */ /* 0x000fe4000f8e18ff */
        /* <DEDUP_REMOVED lines=8> */
[----:B------:R-:W-:Y:S01]  /*9050*/  @P6 SHF.L.U32 R2, R59, 0x1f, RZ ;  /* 0x0000001f3b026819 */ /* 0x000fe200000006ff */
        /* <DEDUP_REMOVED lines=17> */
.L_x_157:
[----:B------:R-:W-:Y:S05]  /*9170*/  BSYNC.RECONVERGENT B0 ;  /* 0x0000000000007941 */ /* 0x000fea0003800200 */
.L_x_156:
        /* <DEDUP_REMOVED lines=19> */
.L_x_161:
[----:B------:R-:W-:Y:S05]  /*92b0*/  BSYNC B0 ;  /* 0x0000000000007941 */ /* 0x000fea0003800000 */
.L_x_160:
[----:B------:R-:W-:Y:S11]  /*92c0*/  ISETP.NE.AND P0, PT, R64, RZ, PT ;  /* 0x000000ff4000720c */ /* 0x000ff60003f05270 */
[----:B------:R-:W-:Y:S02]  /*92d0*/  @!UPT UIADD3 URZ, UPT, UPT, URZ, URZ, URZ ;  /* 0x000000fffffff290 */ /* 0x000fe4000fffe0ff */
[----:B------:R3:W4:Y:S04]  /*92e0*/  @P0 LDS.128 R28, [R26+UR43+0x300] ;  /* 0x0003002b1a1c0984 */ /* 0x0007280008000c00 */
[----:B------:R3:W1:Y:S02]  /*92f0*/  @P0 LDS.128 R36, [R65+0x300] ;  /* 0x0003000041240984 */ /* 0x0006640000000c00 */
.L_x_159:
[----:B------:R-:W-:Y:S05]  /*9300*/  BSYNC B1 ;  /* 0x0000000000017941 */ /* 0x000fea0003800000 */
.L_x_158:
[----:B--2---:R-:W-:Y:S05]  /*9310*/  VIADD R0, R25, 0x30 ;  /* 0x0000003019007836 */ /* 0x004fea0000000000 */
[----:B------:R-:W-:Y:S04]  /*9320*/  SHF.R.U32.HI R0, RZ, 0x15, R0 ;  /* 0x00000015ff007819 */ /* 0x000fe80000011600 */
[----:B------:R-:W-:Y:S11]  /*9330*/  LOP3.LUT P0, RZ, R0, 0x3, R47, 0x48, !PT ;  /* 0x0000000300ff7812 */ /* 0x000ff6000780482f */
[----:B------:R-:W-:Y:S02]  /*9340*/  @!UPT UIADD3 URZ, UPT, UPT, URZ, URZ, URZ ;  /* 0x000000fffffff290 */ /* 0x000fe4000fffe0ff */
[----:B------:R-:W-:Y:S05]  /*9350*/  @!P0 BRA `(.L_x_163) ;  /* 0x0000000000408947 */ /* 0x000fea0003800000 */
[----:B------:R-:W2:Y:S01]  /*9360*/  LDCU.64 UR8, c[0x4][0x70] ;  /* 0x01000e00ff0877ac */ /* 0x000ea20008000a00 */
[----:B------:R-:W-:Y:S01]  /*9370*/  MOV R3, 0x0 ;  /* 0x0000000000037802 */ /* 0x000fe20000000f00 */
        /* <DEDUP_REMOVED lines=14> */
.L_x_163:
[----:B------:R-:W-:Y:S01]  /*9460*/  ISETP.NE.AND P0, PT, R60, RZ, PT ;  /* 0x000000ff3c00720c */ /* 0x000fe20003f05270 */
[----:B------:R-:W-:Y:S05]  /*9470*/  WARPSYNC.ALL ;  /* 0x0000000000007948 */ /* 0x000fea0003800000 */
[----:B------:R-:W-:Y:S01]  /*9480*/  R2UR UR4, R25 ;  /* 0x00000000190472ca */ /* 0x000fe200000e0000 */
[----:B------:R-:W-:Y:S01]  /*9490*/  BSSY.RECONVERGENT B0, `(.L_x_164) ;  /* 0x0000057000007945 */ /* 0x000fe20003800200 */
[C---:B----4-:R-:W-:Y:S02]  /*94a0*/  SHF.L.U32 R20, R28.reuse, 0x10, RZ ;  /* 0x000000101c147819 */ /* 0x050fe400000006ff */
[----:B------:R-:W-:Y:S02]  /*94b0*/  LOP3.LUT R21, R28, 0xffff0000, RZ, 0xc0, !PT ;  /* 0xffff00001c157812 */ /* 0x000fe400078ec0ff */
[C---:B------:R-:W-:Y:S02]  /*94c0*/  SHF.L.U32 R25, R29.reuse, 0x10, RZ ;  /* 0x000000101d197819 */ /* 0x040fe400000006ff */
[----:B---3--:R-:W-:Y:S02]  /*94d0*/  LOP3.LUT R26, R29, 0xffff0000, RZ, 0xc0, !PT ;  /* 0xffff00001d1a7812 */ /* 0x008fe400078ec0ff */
[C---:B------:R-:W-:Y:S02]  /*94e0*/  SHF.L.U32 R28, R30.reuse, 0x10, RZ ;  /* 0x000000101e1c7819 */ /* 0x040fe400000006ff */
[----:B------:R-:W-:Y:S01]  /*94f0*/  LOP3.LUT R29, R30, 0xffff0000, RZ, 0xc0, !PT ;  /* 0xffff00001e1d7812 */ /* 0x000fe200078ec0ff */
[----:B-1----:R-:W1:Y:S01]  /*9500*/  LDTM.x16 R4, tmem[UR4+0x30] ;  /* 0x00003004000479ee */ /* 0x002e620008240000 */
[C---:B------:R-:W-:Y:S01]  /*9510*/  SHF.L.U32 R30, R31.reuse, 0x10, RZ ;  /* 0x000000101f1e7819 */ /* 0x040fe200000006ff */
[----:B------:R-:W-:Y:S01]  /*9520*/  NOP ;  /* 0x0000000000007918 */ /* 0x000fe20000000000 */
[----:B------:R-:W-:Y:S02]  /*9530*/  LOP3.LUT R31, R31, 0xffff0000, RZ, 0xc0, !PT ;  /* 0xffff00001f1f7812 */ /* 0x000fe400078ec0ff */
[C---:B------:R-:W-:Y:S02]  /*9540*/  SHF.L.U32 R32, R36.reuse, 0x10, RZ ;  /* 0x0000001024207819 */ /* 0x040fe400000006ff */
[----:B------:R-:W-:Y:S02]  /*9550*/  LOP3.LUT R33, R36, 0xffff0000, RZ, 0xc0, !PT ;  /* 0xffff000024217812 */ /* 0x000fe400078ec0ff */
[----:B------:R-:W-:Y:S02]  /*9560*/  IADD3 R53, PT, PT, R53, 0x230, RZ ;  /* 0x0000023035357810 */ /* 0x000fe40007ffe0ff */
[----:B------:R-:W-:Y:S02]  /*9570*/  SHF.L.U32 R34, R37, 0x10, RZ ;  /* 0x0000001025227819 */ /* 0x000fe400000006ff */
[----:B------:R-:W-:Y:S02]  /*9580*/  LOP3.LUT R53, R53, 0xfefffff8, RZ, 0xc0, !PT ;  /* 0xfefffff835357812 */ /* 0x000fe400078ec0ff */
[----:B------:R-:W-:Y:S02]  /*9590*/  LOP3.LUT R35, R37, 0xffff0000, RZ, 0xc0, !PT ;  /* 0xffff000025237812 */ /* 0x000fe400078ec0ff */
[----:B-1----:R1:W-:Y:S01]  /*95a0*/  SYNCS.ARRIVE.TRANS64.RED.A1T0 RZ, [R53+URZ], RZ ;  /* 0x000000ff35ff79a7 */ /* 0x0023e200081004ff */
[C---:B------:R-:W-:Y:S02]  /*95b0*/  SHF.L.U32 R36, R38.reuse, 0x10, RZ ;  /* 0x0000001026247819 */ /* 0x040fe400000006ff */
[----:B------:R-:W-:Y:S02]  /*95c0*/  LOP3.LUT R37, R38, 0xffff0000, RZ, 0xc0, !PT ;  /* 0xffff000026257812 */ /* 0x000fe400078ec0ff */
[----:B------:R-:W-:Y:S01]  /*95d0*/  SHF.L.U32 R38, R39, 0x10, RZ ;  /* 0x0000001027267819 */ /* 0x000fe200000006ff */
[C---:B------:R-:W-:Y:S01]  /*95e0*/  FMUL R4, R24.reuse, R4 ;  /* 0x0000000418047220 */ /* 0x040fe20000400000 */
[C---:B------:R-:W-:Y:S01]  /*95f0*/  FMUL R5, R24.reuse, R5 ;  /* 0x0000000518057220 */ /* 0x040fe20000400000 */
[C---:B------:R-:W-:Y:S01]  /*9600*/  FMUL R6, R24.reuse, R6 ;  /* 0x0000000618067220 */ /* 0x040fe20000400000 */
[C---:B------:R-:W-:Y:S01]  /*9610*/  FMUL R7, R24.reuse, R7 ;  /* 0x0000000718077220 */ /* 0x040fe20000400000 */
[C---:B------:R-:W-:Y:S01]  /*9620*/  FFMA R4, R27.reuse, R20, R4 ;  /* 0x000000141b047223 */ /* 0x040fe20000000004 */
        /* <DEDUP_REMOVED lines=15> */
[C---:B------:R-:W-:Y:S01]  /*9720*/  FMUL R12, R24.reuse, R16 ;  /* 0x00000010180c7220 */ /* 0x040fe20000400000 */
[C---:B------:R-:W-:Y:S01]  /*9730*/  FFMA R0, R27.reuse, R32, R0 ;  /* 0x000000201b007223 */ /* 0x040fe20000000000 */
[C---:B------:R-:W-:Y:S01]  /*9740*/  FMUL R13, R24.reuse, R17 ;  /* 0x00000011180d7220 */ /* 0x040fe20000400000 */
[----:B------:R-:W-:Y:S01]  /*9750*/  FFMA R2, R27, R33, R2 ;  /* 0x000000211b027223 */ /* 0x000fe20000000002 */
[----:B------:R-:W-:Y:S01]  /*9760*/  F2FP.BF16.F32.PACK_AB R4, R5, R4 ;  /* 0x000000040504723e */ /* 0x000fe200000010ff */
[C---:B------:R-:W-:Y:S01]  /*9770*/  FMUL R14, R24.reuse, R18 ;  /* 0x00000012180e7220 */ /* 0x040fe20000400000 */
[----:B------:R-:W-:Y:S01]  /*9780*/  FFMA R3, R27, R34, R3 ;  /* 0x000000221b037223 */ /* 0x000fe20000000003 */
[----:B------:R-:W-:Y:S01]  /*9790*/  LOP3.LUT R39, R39, 0xffff0000, RZ, 0xc0, !PT ;  /* 0xffff000027277812 */ /* 0x000fe200078ec0ff */
[----:B------:R-:W-:Y:S01]  /*97a0*/  FFMA R15, R27, R35, R15 ;  /* 0x000000231b0f7223 */ /* 0x000fe2000000000f */
[----:B------:R-:W-:Y:S01]  /*97b0*/  F2FP.BF16.F32.PACK_AB R5, R7, R6 ;  /* 0x000000060705723e */ /* 0x000fe200000010ff */
[----:B------:R-:W-:Y:S01]  /*97c0*/  FMUL R19, R24, R19 ;  /* 0x0000001318137220 */ /* 0x000fe20000400000 */
[----:B------:R-:W-:Y:S01]  /*97d0*/  F2FP.BF16.F32.PACK_AB R6, R9, R8 ;  /* 0x000000080906723e */ /* 0x000fe200000010ff */
        /* <DEDUP_REMOVED lines=34> */
.L_x_165:
[----:B------:R-:W-:Y:S05]  /*9a00*/  BSYNC.RECONVERGENT B0 ;  /* 0x0000000000007941 */ /* 0x000fea0003800200 */
.L_x_164:
[----:B------:R-:W-:Y:S01]  /*9a10*/  BAR.SYNC.DEFER_BLOCKING 0x1, 0x80 ;  /* 0x0042000000007b1d */ /* 0x000fe20000010000 */
[----:B------:R-:W-:Y:S01]  /*9a20*/  UISETP.NE.AND UP0, UPT, UR52, -0x4, UPT ;  /* 0xfffffffc3400788c */ /* 0x000fe2000bf05270 */
[----:B------:R-:W-:Y:S08]  /*9a30*/  IADD3 R22, PT, PT, R22, 0x1, RZ ;  /* 0x0000000116167810 */ /* 0x000ff00007ffe0ff */
[----:B------:R-:W-:Y:S05]  /*9a40*/  BRA.U !UP0, `(.L_x_166) ;  /* 0x0000000108287547 */ /* 0x000fea000b800000 */
[----:B------:R-:W-:Y:S01]  /*9a50*/  ISETP.NE.AND P0, PT, R61, RZ, PT ;  /* 0x000000ff3d00720c */ /* 0x000fe20003f05270 */
[----:B------:R-:W-:Y:S01]  /*9a60*/  IMAD.U32 R2, RZ, RZ, UR46 ;  /* 0x0000002eff027e24 */ /* 0x000fe2000f8e00ff */
[----:B------:R-:W-:Y:S01]  /*9a70*/  UIADD3 UR4, UPT, UPT, UR46, 0x1, URZ ;  /* 0x000000012e047890 */ /* 0x000fe2000fffe0ff */
[----:B------:R-:W-:Y:S03]  /*9a80*/  IMAD.U32 R0, RZ, RZ, UR47 ;  /* 0x0000002fff007e24 */ /* 0x000fe6000f8e00ff */
[----:B------:R-:W-:Y:S04]  /*9a90*/  UISETP.NE.AND UP0, UPT, UR4, 0x4, UPT ;  /* 0x000000040400788c */ /* 0x000fe8000bf05270 */
[----:B------:R-:W-:Y:S03]  /*9aa0*/  USEL UR46, UR4, URZ, UP0 ;  /* 0x000000ff042e7287 */ /* 0x000fe60008000000 */
[----:B------:R-:W-:Y:S05]  /*9ab0*/  @P0 LEA R2, R2, UR43, 0x3 ;  /* 0x0000002b02020c11 */ /* 0x000fea000f8e18ff */
[----:B------:R-:W-:Y:S05]  /*9ac0*/  @P0 VIADD R2, R2, 0x1c0 ;  /* 0x000001c002020836 */ /* 0x000fea0000000000 */
[----:B------:R-:W-:Y:S04]  /*9ad0*/  @P0 PRMT R0, R0, 0x654, R2 ;  /* 0x0000065400000816 */ /* 0x000fe80000000002 */
[----:B------:R2:W-:Y:S03]  /*9ae0*/  @P0 SYNCS.ARRIVE.TRANS64.RED.A1T0 RZ, [R0+URZ], RZ ;  /* 0x000000ff00ff09a7 */ /* 0x0005e600081004ff */
.L_x_166:
[----:B------:R-:W-:Y:S01]  /*9af0*/  R2UR UR4, R50 ;  /* 0x00000000320472ca */ /* 0x000fe200000e0000 */
[----:B------:R-:W-:Y:S01]  /*9b00*/  UISETP.NE.AND UP0, UPT, UR62, URZ, UPT ;  /* 0x000000ff3e00728c */ /* 0x000fe2000bf05270 */
[----:B------:R-:W-:Y:S01]  /*9b10*/  ISETP.NE.AND P0, PT, R55, 0x2, PT ;  /* 0x000000023700780c */ /* 0x000fe20003f05270 */
[----:B------:R-:W-:Y:S01]  /*9b20*/  UIADD3 UR31, UPT, UPT, UR38, UR63, URZ ;  /* 0x0000003f261f7290 */ /* 0x000fe2000fffe0ff */
[----:B------:R-:W-:Y:S01]  /*9b30*/  ISETP.NE.AND P1, PT, R22, 0x4, PT ;  /* 0x000000041600780c */ /* 0x000fe20003f25270 */
[----:B------:R-:W-:Y:S01]  /*9b40*/  UIADD3 UR52, UPT, UPT, UR52, 0x4, URZ ;  /* 0x0000000434347890 */ /* 0x000fe2000fffe0ff */
[----:B------:R-:W-:Y:S01]  /*9b50*/  SEL R2, RZ, 0x1, P0 ;  /* 0x00000001ff027807 */ /* 0x000fe20000000000 */
[----:B------:R-:W-:Y:S01]  /*9b60*/  UMOV UR36, UR61 ;  /* 0x0000003d00247c82 */ /* 0x000fe20008000000 */
[----:B--2---:R-:W-:Y:S02]  /*9b70*/  SEL R0, RZ, 0x1, P1 ;  /* 0x00000001ff007807 */ /* 0x004fe40000800000 */
[----:B------:R-:W-:Y:S02]  /*9b80*/  LOP3.LUT R57, R57, R2, RZ, 0x3c, !PT ;  /* 0x0000000239397212 */ /* 0x000fe400078e3cff */
[----:B------:R-:W-:Y:S01]  /*9b90*/  LOP3.LUT R58, R58, R0, RZ, 0x3c, !PT ;  /* 0x000000003a3a7212 */ /* 0x000fe200078e3cff */
[----:B------:R-:W-:Y:S01]  /*9ba0*/  UIADD3 UR30, UPT, UPT, UR37, UR4, URZ ;  /* 0x00000004251e7290 */ /* 0x000fe2000fffe0ff */
[----:B------:R-:W-:Y:S02]  /*9bb0*/  SEL R55, R55, RZ, P0 ;  /* 0x000000ff37377207 */ /* 0x000fe40000000000 */
[----:B------:R-:W-:Y:S01]  /*9bc0*/  SEL R22, R22, RZ, P1 ;  /* 0x000000ff16167207 */ /* 0x000fe20000800000 */
[----:B------:R-:W-:Y:S08]  /*9bd0*/  BRA.U UP0, `(.L_x_167) ;  /* 0xffffffcd005c7547 */ /* 0x000ff0000b83ffff */
[----:B------:R-:W-:-:S13]  /*9be0*/  R2UR UR4, R51 ;  /* 0x00000000330472ca */ /* 0x000fda00000e0000 */
[----:B------:R-:W-:-:S09]  /*9bf0*/  UISETP.NE.AND UP0, UPT, UR4, URZ, UPT ;  /* 0x000000ff0400728c */ /* 0x000fd2000bf05270 */
[----:B------:R-:W-:Y:S05]  /*9c00*/  BRA.U !UP0, `(.L_x_168) ;  /* 0x0000000108487547 */ /* 0x000fea000b800000 */
[----:B------:R-:W2:Y:S02]  /*9c10*/  LDCU.64 UR4, c[0x0][0x890] ;  /* 0x00011200ff0477ac */ /* 0x000ea40008000a00 */
[----:B--2---:R-:W-:-:S04]  /*9c20*/  UISETP.NE.U32.AND UP0, UPT, UR4, URZ, UPT ;  /* 0x000000ff0400728c */ /* 0x004fc8000bf05070 */
[----:B------:R-:W-:-:S09]  /*9c30*/  UISETP.NE.AND.EX UP0, UPT, UR5, URZ, UPT, UP0 ;  /* 0x000000ff0500728c */ /* 0x000fd2000bf05300 */
[----:B------:R-:W-:Y:S05]  /*9c40*/  BRA.U UP0, `(.L_x_169) ;  /* 0x00000001000c7547 */ /* 0x000fea000b800000 */
[----:B------:R-:W-:-:S13]  /*9c50*/  FSETP.NEU.AND P0, PT, R27, RZ, PT ;  /* 0x000000ff1b00720b */ /* 0x000fda0003f0d000 */
[----:B------:R-:W-:Y:S05]  /*9c60*/  @!P0 EXIT ;  /* 0x000000000000894d */ /* 0x000fea0003800000 */
[----:B------:R-:W-:Y:S05]  /*9c70*/  BRA `(.L_x_168) ;  /* 0x00000000002c7947 */ /* 0x000fea0003800000 */
.L_x_169:
[----:B------:R-:W-:Y:S01]  /*9c80*/  ISETP.NE.AND P0, PT, R54, RZ, PT ;  /* 0x000000ff3600720c */ /* 0x000fe20003f05270 */
[----:B------:R-:W-:-:S12]  /*9c90*/  BSSY.RECONVERGENT B0, `(.L_x_168) ;  /* 0x0000009000007945 */ /* 0x000fd80003800200 */
[----:B------:R-:W-:Y:S05]  /*9ca0*/  @P0 BRA `(.L_x_170) ;  /* 0x0000000000140947 */ /* 0x000fea0003800000 */
[----:B------:R-:W2:Y:S02]  /*9cb0*/  LDCU.64 UR4, c[0x0][0x888] ;  /* 0x00011100ff0477ac */ /* 0x000ea40008000a00 */
[----:B--2---:R-:W-:-:S04]  /*9cc0*/  ISETP.NE.U32.AND P0, PT, RZ, UR4, PT ;  /* 0x00000004ff007c0c */ /* 0x004fc8000bf05070 */
[----:B------:R-:W-:-:S13]  /*9cd0*/  ISETP.NE.AND.EX P0, PT, RZ, UR5, PT, P0 ;  /* 0x00000005ff007c0c */ /* 0x000fda000bf05300 */
[----:B------:R-:W-:Y:S05]  /*9ce0*/  @!P0 EXIT ;  /* 0x000000000000894d */ /* 0x000fea0003800000 */
[----:B------:R-:W-:Y:S05]  /*9cf0*/  BRA `(.L_x_171) ;  /* 0x0000000000087947 */ /* 0x000fea0003800000 */
.L_x_170:
[----:B------:R-:W-:-:S13]  /*9d00*/  FSETP.NEU.AND P0, PT, R27, RZ, PT ;  /* 0x000000ff1b00720b */ /* 0x000fda0003f0d000 */
[----:B------:R-:W-:Y:S05]  /*9d10*/  @!P0 EXIT ;  /* 0x000000000000894d */ /* 0x000fea0003800000 */
.L_x_171:
[----:B------:R-:W-:Y:S05]  /*9d20*/  BSYNC.RECONVERGENT B0 ;  /* 0x0000000000007941 */ /* 0x000fea0003800200 */
.L_x_168:
[----:B------:R-:W-:Y:S01]  /*9d30*/  ULEA UR4, UR46, UR43, 0x3 ;  /* 0x0000002b2e047291 */ /* 0x000fe2000f8e18ff */
[----:B------:R-:W-:-:S04]  /*9d40*/  DEPBAR.LE SB0, 0x0 ;  /* 0x000080000000791a */ /* 0x000fc80000000000 */
[----:B------:R-:W-:-:S04]  /*9d50*/  UIADD3 UR4, UPT, UPT, UR4, 0x1c0, URZ ;  /* 0x000001c004047890 */ /* 0x000fc8000fffe0ff */
[----:B------:R-:W-:-:S09]  /*9d60*/  UPRMT UR4, UR47, 0x654, UR4 ;  /* 0x000006542f047896 */ /* 0x000fd20008000004 */
[----:B------:R-:W-:Y:S01]  /*9d70*/  SYNCS.ARRIVE.TRANS64.RED.A1T0 RZ, [UR4], RZ ;  /* 0x000000ffffff79a7 */ /* 0x000fe20008100404 */
[----:B------:R-:W-:Y:S05]  /*9d80*/  EXIT ;  /* 0x000000000000794d */ /* 0x000fea0003800000 */
.L_x_25:
[----:B--2---:R2:W3:Y:S02]  /*9d90*/  SYNCS.PHASECHK.TRANS64.TRYWAIT P0, [R0+URZ+0x260], R2 ;  /* 0x00026002000075a7 */ /* 0x0044e400080011ff */
[----:B---3--:R-:W-:Y:S05]  /*9da0*/  @!P0 NANOSLEEP.SYNCS 0x989680 ;  /* 0x009896800000895d */ /* 0x008fea0003900000 */
[----:B------:R-:W3:Y:S02]  /*9db0*/  @!P0 SYNCS.PHASECHK.TRANS64 P0, [R0+URZ+0x260], R2 ;  /* 0x00026002000085a7 */ /* 0x000ee400080010ff */
[----:B---3--:R-:W-:Y:S05]  /*9dc0*/  @!P0 BRA `(.L_x_25) ;  /* 0xfffffffc00f08947 */ /* 0x008fea000383ffff */
[----:B------:R-:W-:Y:S05]  /*9dd0*/  BRA `(.L_x_172) ;  /* 0xffffff7c00e87947 */ /* 0x000fea000383ffff */
.L_x_28:
[----:B-1----:R-:W-:-:S07]  /*9de0*/  MOV R0, UR33 ;  /* 0x0000002100007c02 */ /* 0x002fce0008000f00 */
.L_x_173:
[----:B-1----:R1:W2:Y:S02]  /*9df0*/  SYNCS.PHASECHK.TRANS64.TRYWAIT P0, [R0+URZ+0xd0], R3 ;  /* 0x0000d003000075a7 */ /* 0x0022a400080011ff */
[----:B--2---:R-:W-:Y:S05]  /*9e00*/  @!P0 NANOSLEEP.SYNCS 0x989680 ;  /* 0x009896800000895d */ /* 0x004fea0003900000 */
[----:B------:R-:W2:Y:S02]  /*9e10*/  @!P0 SYNCS.PHASECHK.TRANS64 P0, [R0+URZ+0xd0], R3 ;  /* 0x0000d003000085a7 */ /* 0x000ea400080010ff */
[----:B--2---:R-:W-:Y:S05]  /*9e20*/  @!P0 BRA `(.L_x_173) ;  /* 0xfffffffc00f08947 */ /* 0x004fea000383ffff */
[----:B------:R-:W-:Y:S05]  /*9e30*/  BRA `(.L_x_27) ;  /* 0xffffff80003c7947 */ /* 0x000fea000383ffff */
.L_x_35:
[----:B-1----:R-:W-:-:S07]  /*9e40*/  MOV R0, UR17 ;  /* 0x0000001100007c02 */ /* 0x002fce0008000f00 */
.L_x_174:
[----:B-1----:R1:W2:Y:S02]  /*9e50*/  SYNCS.PHASECHK.TRANS64.TRYWAIT P0, [R0+URZ+0xd0], R3 ;  /* 0x0000d003000075a7 */ /* 0x0022a400080011ff */
[----:B--2---:R-:W-:Y:S05]  /*9e60*/  @!P0 NANOSLEEP.SYNCS 0x989680 ;  /* 0x009896800000895d */ /* 0x004fea0003900000 */
[----:B------:R-:W2:Y:S02]  /*9e70*/  @!P0 SYNCS.PHASECHK.TRANS64 P0, [R0+URZ+0xd0], R3 ;  /* 0x0000d003000085a7 */ /* 0x000ea400080010ff */
[----:B--2---:R-:W-:Y:S05]  /*9e80*/  @!P0 BRA `(.L_x_174) ;  /* 0xfffffffc00f08947 */ /* 0x004fea000383ffff */
[----:B------:R-:W-:Y:S05]  /*9e90*/  BRA `(.L_x_34) ;  /* 0xffffff8400007947 */ /* 0x000fea000383ffff */
.L_x_40:
[----:B-1----:R1:W2:Y:S02]  /*9ea0*/  SYNCS.PHASECHK.TRANS64.TRYWAIT P0, [R3+URZ+0x1f0], R0 ;  /* 0x0001f000030075a7 */ /* 0x0022a400080011ff */
[----:B--2---:R-:W-:Y:S05]  /*9eb0*/  @!P0 NANOSLEEP.SYNCS 0x989680 ;  /* 0x009896800000895d */ /* 0x004fea0003900000 */
[----:B------:R-:W2:Y:S02]  /*9ec0*/  @!P0 SYNCS.PHASECHK.TRANS64 P0, [R3+URZ+0x1f0], R0 ;  /* 0x0001f000030085a7 */ /* 0x000ea400080010ff */
[----:B--2---:R-:W-:Y:S05]  /*9ed0*/  @!P0 BRA `(.L_x_40) ;  /* 0xfffffffc00f08947 */ /* 0x004fea000383ffff */
[----:B------:R-:W-:Y:S05]  /*9ee0*/  BRA `(.L_x_175) ;  /* 0xffffff8400ac7947 */ /* 0x000fea000383ffff */
.L_x_44:
[----:B------:R-:W-:-:S07]  /*9ef0*/  MOV R0, UR4 ;  /* 0x0000000400007c02 */ /* 0x000fce0008000f00 */
.L_x_176:
[----:B-1----:R1:W2:Y:S02]  /*9f00*/  SYNCS.PHASECHK.TRANS64.TRYWAIT P0, [R0+URZ], R2 ;  /* 0x00000002000075a7 */ /* 0x0022a400080011ff */
[----:B--2---:R-:W-:Y:S05]  /*9f10*/  @!P0 NANOSLEEP.SYNCS 0x989680 ;  /* 0x009896800000895d */ /* 0x004fea0003900000 */
[----:B------:R-:W2:Y:S02]  /*9f20*/  @!P0 SYNCS.PHASECHK.TRANS64 P0, [R0+URZ], R2 ;  /* 0x00000002000085a7 */ /* 0x000ea400080010ff */
[----:B--2---:R-:W-:Y:S05]  /*9f30*/  @!P0 BRA `(.L_x_176) ;  /* 0xfffffffc00f08947 */ /* 0x004fea000383ffff */
[----:B------:R-:W-:Y:S05]  /*9f40*/  BRA `(.L_x_177) ;  /* 0xffffff8c00547947 */ /* 0x000fea000383ffff */
.L_x_45:
[----:B------:R-:W-:-:S07]  /*9f50*/  MOV R0, UR5 ;  /* 0x0000000500007c02 */ /* 0x000fce0008000f00 */
.L_x_178:
[----:B-1----:R1:W2:Y:S02]  /*9f60*/  SYNCS.PHASECHK.TRANS64.TRYWAIT P0, [R0+URZ], R3 ;  /* 0x00000003000075a7 */ /* 0x0022a400080011ff */
[----:B--2---:R-:W-:Y:S05]  /*9f70*/  @!P0 NANOSLEEP.SYNCS 0x989680 ;  /* 0x009896800000895d */ /* 0x004fea0003900000 */
[----:B------:R-:W2:Y:S02]  /*9f80*/  @!P0 SYNCS.PHASECHK.TRANS64 P0, [R0+URZ], R3 ;  /* 0x00000003000085a7 */ /* 0x000ea400080010ff */
[----:B--2---:R-:W-:Y:S05]  /*9f90*/  @!P0 BRA `(.L_x_178) ;  /* 0xfffffffc00f08947 */ /* 0x004fea000383ffff */
[----:B------:R-:W-:Y:S05]  /*9fa0*/  BRA `(.L_x_179) ;  /* 0xffffff8c00607947 */ /* 0x000fea000383ffff */
.L_x_46:
[----:B------:R-:W-:-:S07]  /*9fb0*/  MOV R0, UR5 ;  /* 0x0000000500007c02 */ /* 0x000fce0008000f00 */
.L_x_180:
[----:B-1----:R1:W2:Y:S02]  /*9fc0*/  SYNCS.PHASECHK.TRANS64.TRYWAIT P0, [R0+URZ], R3 ;  /* 0x00000003000075a7 */ /* 0x0022a400080011ff */
[----:B--2---:R-:W-:Y:S05]  /*9fd0*/  @!P0 NANOSLEEP.SYNCS 0x989680 ;  /* 0x009896800000895d */ /* 0x004fea0003900000 */
[----:B------:R-:W2:Y:S02]  /*9fe0*/  @!P0 SYNCS.PHASECHK.TRANS64 P0, [R0+URZ], R3 ;  /* 0x00000003000085a7 */ /* 0x000ea400080010ff */
[----:B--2---:R-:W-:Y:S05]  /*9ff0*/  @!P0 BRA `(.L_x_180) ;  /* 0xfffffffc00f08947 */ /* 0x004fea000383ffff */
[----:B------:R-:W-:Y:S05]  /*a000*/  BRA `(.L_x_181) ;  /* 0xffffff8c006c7947 */ /* 0x000fea000383ffff */
.L_x_47:
[----:B------:R-:W-:-:S07]  /*a010*/  MOV R0, UR5 ;  /* 0x0000000500007c02 */ /* 0x000fce0008000f00 */
.L_x_182:
[----:B-1----:R1:W2:Y:S02]  /*a020*/  SYNCS.PHASECHK.TRANS64.TRYWAIT P0, [R0+URZ], R3 ;  /* 0x00000003000075a7 */ /* 0x0022a400080011ff */
[----:B--2---:R-:W-:Y:S05]  /*a030*/  @!P0 NANOSLEEP.SYNCS 0x989680 ;  /* 0x009896800000895d */ /* 0x004fea0003900000 */
[----:B------:R-:W2:Y:S02]  /*a040*/  @!P0 SYNCS.PHASECHK.TRANS64 P0, [R0+URZ], R3 ;  /* 0x00000003000085a7 */ /* 0x000ea400080010ff */
[----:B--2---:R-:W-:Y:S05]  /*a050*/  @!P0 BRA `(.L_x_182) ;  /* 0xfffffffc00f08947 */ /* 0x004fea000383ffff */
[----:B------:R-:W-:Y:S05]  /*a060*/  BRA `(.L_x_183) ;  /* 0xffffff8c00787947 */ /* 0x000fea000383ffff */
.L_x_48:
[----:B------:R-:W-:-:S07]  /*a070*/  MOV R0, UR5 ;  /* 0x0000000500007c02 */ /* 0x000fce0008000f00 */
.L_x_184:
[----:B-1----:R1:W2:Y:S02]  /*a080*/  SYNCS.PHASECHK.TRANS64.TRYWAIT P0, [R0+URZ], R3 ;  /* 0x00000003000075a7 */ /* 0x0022a400080011ff */
[----:B--2---:R-:W-:Y:S05]  /*a090*/  @!P0 NANOSLEEP.SYNCS 0x989680 ;  /* 0x009896800000895d */ /* 0x004fea0003900000 */
[----:B------:R-:W2:Y:S02]  /*a0a0*/  @!P0 SYNCS.PHASECHK.TRANS64 P0, [R0+URZ], R3 ;  /* 0x00000003000085a7 */ /* 0x000ea400080010ff */
[----:B--2---:R-:W-:Y:S05]  /*a0b0*/  @!P0 BRA `(.L_x_184) ;  /* 0xfffffffc00f08947 */ /* 0x004fea000383ffff */
[----:B------:R-:W-:Y:S05]  /*a0c0*/  BRA `(.L_x_185) ;  /* 0xffffff8c00847947 */ /* 0x000fea000383ffff */
.L_x_49:
[----:B------:R-:W-:-:S07]  /*a0d0*/  MOV R0, UR5 ;  /* 0x0000000500007c02 */ /* 0x000fce0008000f00 */
.L_x_186:
[----:B-1----:R1:W2:Y:S02]  /*a0e0*/  SYNCS.PHASECHK.TRANS64.TRYWAIT P0, [R0+URZ], R3 ;  /* 0x00000003000075a7 */ /* 0x0022a400080011ff */
[----:B--2---:R-:W-:Y:S05]  /*a0f0*/  @!P0 NANOSLEEP.SYNCS 0x989680 ;  /* 0x009896800000895d */ /* 0x004fea0003900000 */
[----:B------:R-:W2:Y:S02]  /*a100*/  @!P0 SYNCS.PHASECHK.TRANS64 P0, [R0+URZ], R3 ;  /* 0x00000003000085a7 */ /* 0x000ea400080010ff */
[----:B--2---:R-:W-:Y:S05]  /*a110*/  @!P0 BRA `(.L_x_186) ;  /* 0xfffffffc00f08947 */ /* 0x004fea000383ffff */
[----:B------:R-:W-:Y:S05]  /*a120*/  BRA `(.L_x_187) ;  /* 0xffffff8c00907947 */ /* 0x000fea000383ffff */
.L_x_50:
[----:B------:R-:W-:-:S07]  /*a130*/  MOV R0, UR5 ;  /* 0x0000000500007c02 */ /* 0x000fce0008000f00 */
.L_x_188:
[----:B-1----:R1:W2:Y:S02]  /*a140*/  SYNCS.PHASECHK.TRANS64.TRYWAIT P0, [R0+URZ], R3 ;  /* 0x00000003000075a7 */ /* 0x0022a400080011ff */
[----:B--2---:R-:W-:Y:S05]  /*a150*/  @!P0 NANOSLEEP.SYNCS 0x989680 ;  /* 0x009896800000895d */ /* 0x004fea0003900000 */
[----:B------:R-:W2:Y:S02]  /*a160*/  @!P0 SYNCS.PHASECHK.TRANS64 P0, [R0+URZ], R3 ;  /* 0x00000003000085a7 */ /* 0x000ea400080010ff */
[----:B--2---:R-:W-:Y:S05]  /*a170*/  @!P0 BRA `(.L_x_188) ;  /* 0xfffffffc00f08947 */ /* 0x004fea000383ffff */
[----:B------:R-:W-:Y:S05]  /*a180*/  BRA `(.L_x_189) ;  /* 0xffffff8c009c7947 */ /* 0x000fea000383ffff */
.L_x_51:
[----:B------:R-:W-:-:S07]  /*a190*/  MOV R0, UR5 ;  /* 0x0000000500007c02 */ /* 0x000fce0008000f00 */
.L_x_190:
[----:B-1----:R1:W2:Y:S02]  /*a1a0*/  SYNCS.PHASECHK.TRANS64.TRYWAIT P0, [R0+URZ], R3 ;  /* 0x00000003000075a7 */ /* 0x0022a400080011ff */
[----:B--2---:R-:W-:Y:S05]  /*a1b0*/  @!P0 NANOSLEEP.SYNCS 0x989680 ;  /* 0x009896800000895d */ /* 0x004fea0003900000 */
[----:B------:R-:W2:Y:S02]  /*a1c0*/  @!P0 SYNCS.PHASECHK.TRANS64 P0, [R0+URZ], R3 ;  /* 0x00000003000085a7 */ /* 0x000ea400080010ff */
[----:B--2---:R-:W-:Y:S05]  /*a1d0*/  @!P0 BRA `(.L_x_190) ;  /* 0xfffffffc00f08947 */ /* 0x004fea000383ffff */
[----:B------:R-:W-:Y:S05]  /*a1e0*/  BRA `(.L_x_191) ;  /* 0xffffff8c00a87947 */ /* 0x000fea000383ffff */
.L_x_52:
[----:B------:R-:W-:-:S07]  /*a1f0*/  MOV R0, UR5 ;  /* 0x0000000500007c02 */ /* 0x000fce0008000f00 */
.L_x_192:
[----:B-1----:R1:W2:Y:S02]  /*a200*/  SYNCS.PHASECHK.TRANS64.TRYWAIT P0, [R0+URZ], R3 ;  /* 0x00000003000075a7 */ /* 0x0022a400080011ff */
[----:B--2---:R-:W-:Y:S05]  /*a210*/  @!P0 NANOSLEEP.SYNCS 0x989680 ;  /* 0x009896800000895d */ /* 0x004fea0003900000 */
[----:B------:R-:W2:Y:S02]  /*a220*/  @!P0 SYNCS.PHASECHK.TRANS64 P0, [R0+URZ], R3 ;  /* 0x00000003000085a7 */ /* 0x000ea400080010ff */
[----:B--2---:R-:W-:Y:S05]  /*a230*/  @!P0 BRA `(.L_x_192) ;  /* 0xfffffffc00f08947 */ /* 0x004fea000383ffff */
[----:B------:R-:W-:Y:S05]  /*a240*/  BRA `(.L_x_193) ;  /* 0xffffff8c00b47947 */ /* 0x000fea000383ffff */
.L_x_53:
[----:B------:R-:W-:-:S07]  /*a250*/  MOV R0, UR5 ;  /* 0x0000000500007c02 */ /* 0x000fce0008000f00 */
.L_x_194:
[----:B-1----:R1:W2:Y:S02]  /*a260*/  SYNCS.PHASECHK.TRANS64.TRYWAIT P0, [R0+URZ], R3 ;  /* 0x00000003000075a7 */ /* 0x0022a400080011ff */
[----:B--2---:R-:W-:Y:S05]  /*a270*/  @!P0 NANOSLEEP.SYNCS 0x989680 ;  /* 0x009896800000895d */ /* 0x004fea0003900000 */
[----:B------:R-:W2:Y:S02]  /*a280*/  @!P0 SYNCS.PHASECHK.TRANS64 P0, [R0+URZ], R3 ;  /* 0x00000003000085a7 */ /* 0x000ea400080010ff */
[----:B--2---:R-:W-:Y:S05]  /*a290*/  @!P0 BRA `(.L_x_194) ;  /* 0xfffffffc00f08947 */ /* 0x004fea000383ffff */
[----:B------:R-:W-:Y:S05]  /*a2a0*/  BRA `(.L_x_195) ;  /* 0xffffff8c00c07947 */ /* 0x000fea000383ffff */
.L_x_54:
[----:B------:R-:W-:-:S07]  /*a2b0*/  MOV R0, UR5 ;  /* 0x0000000500007c02 */ /* 0x000fce0008000f00 */
.L_x_196:
[----:B-1----:R1:W2:Y:S02]  /*a2c0*/  SYNCS.PHASECHK.TRANS64.TRYWAIT P0, [R0+URZ], R3 ;  /* 0x00000003000075a7 */ /* 0x0022a400080011ff */
[----:B--2---:R-:W-:Y:S05]  /*a2d0*/  @!P0 NANOSLEEP.SYNCS 0x989680 ;  /* 0x009896800000895d */ /* 0x004fea0003900000 */
[----:B------:R-:W2:Y:S02]  /*a2e0*/  @!P0 SYNCS.PHASECHK.TRANS64 P0, [R0+URZ], R3 ;  /* 0x00000003000085a7 */ /* 0x000ea400080010ff */
[----:B--2---:R-:W-:Y:S05]  /*a2f0*/  @!P0 BRA `(.L_x_196) ;  /* 0xfffffffc00f08947 */ /* 0x004fea000383ffff */
[----:B------:R-:W-:Y:S05]  /*a300*/  BRA `(.L_x_197) ;  /* 0xffffff8c00cc7947 */ /* 0x000fea000383ffff */
.L_x_55:
[----:B------:R-:W-:-:S07]  /*a310*/  MOV R0, UR5 ;  /* 0x0000000500007c02 */ /* 0x000fce0008000f00 */
.L_x_198:
[----:B-1----:R1:W2:Y:S02]  /*a320*/  SYNCS.PHASECHK.TRANS64.TRYWAIT P0, [R0+URZ], R3 ;  /* 0x00000003000075a7 */ /* 0x0022a400080011ff */
[----:B--2---:R-:W-:Y:S05]  /*a330*/  @!P0 NANOSLEEP.SYNCS 0x989680 ;  /* 0x009896800000895d */ /* 0x004fea0003900000 */
[----:B------:R-:W2:Y:S02]  /*a340*/  @!P0 SYNCS.PHASECHK.TRANS64 P0, [R0+URZ], R3 ;  /* 0x00000003000085a7 */ /* 0x000ea400080010ff */
[----:B--2---:R-:W-:Y:S05]  /*a350*/  @!P0 BRA `(.L_x_198) ;  /* 0xfffffffc00f08947 */ /* 0x004fea000383ffff */
[----:B------:R-:W-:Y:S05]  /*a360*/  BRA `(.L_x_199) ;  /* 0xffffff8c00d87947 */ /* 0x000fea000383ffff */
.L_x_56:
[----:B------:R-:W-:-:S07]  /*a370*/  MOV R0, UR5 ;  /* 0x0000000500007c02 */ /* 0x000fce0008000f00 */
.L_x_200:
[----:B-1----:R1:W2:Y:S02]  /*a380*/  SYNCS.PHASECHK.TRANS64.TRYWAIT P0, [R0+URZ], R3 ;  /* 0x00000003000075a7 */ /* 0x0022a400080011ff */
[----:B--2---:R-:W-:Y:S05]  /*a390*/  @!P0 NANOSLEEP.SYNCS 0x989680 ;  /* 0x009896800000895d */ /* 0x004fea0003900000 */
[----:B------:R-:W2:Y:S02]  /*a3a0*/  @!P0 SYNCS.PHASECHK.TRANS64 P0, [R0+URZ], R3 ;  /* 0x00000003000085a7 */ /* 0x000ea400080010ff */
[----:B--2---:R-:W-:Y:S05]  /*a3b0*/  @!P0 BRA `(.L_x_200) ;  /* 0xfffffffc00f08947 */ /* 0x004fea000383ffff */
[----:B------:R-:W-:Y:S05]  /*a3c0*/  BRA `(.L_x_201) ;  /* 0xffffff8c00e47947 */ /* 0x000fea000383ffff */
.L_x_57:
[----:B------:R-:W-:-:S07]  /*a3d0*/  MOV R0, UR5 ;  /* 0x0000000500007c02 */ /* 0x000fce0008000f00 */
.L_x_202:
[----:B-1----:R1:W2:Y:S02]  /*a3e0*/  SYNCS.PHASECHK.TRANS64.TRYWAIT P0, [R0+URZ], R3 ;  /* 0x00000003000075a7 */ /* 0x0022a400080011ff */
[----:B--2---:R-:W-:Y:S05]  /*a3f0*/  @!P0 NANOSLEEP.SYNCS 0x989680 ;  /* 0x009896800000895d */ /* 0x004fea0003900000 */
[----:B------:R-:W2:Y:S02]  /*a400*/  @!P0 SYNCS.PHASECHK.TRANS64 P0, [R0+URZ], R3 ;  /* 0x00000003000085a7 */ /* 0x000ea400080010ff */
[----:B--2---:R-:W-:Y:S05]  /*a410*/  @!P0 BRA `(.L_x_202) ;  /* 0xfffffffc00f08947 */ /* 0x004fea000383ffff */
[----:B------:R-:W-:Y:S05]  /*a420*/  BRA `(.L_x_203) ;  /* 0xffffff8c00f07947 */ /* 0x000fea000383ffff */
.L_x_58:
[----:B------:R-:W-:-:S07]  /*a430*/  MOV R0, UR5 ;  /* 0x0000000500007c02 */ /* 0x000fce0008000f00 */
.L_x_204:
[----:B-1----:R1:W2:Y:S02]  /*a440*/  SYNCS.PHASECHK.TRANS64.TRYWAIT P0, [R0+URZ], R3 ;  /* 0x00000003000075a7 */ /* 0x0022a400080011ff */
[----:B--2---:R-:W-:Y:S05]  /*a450*/  @!P0 NANOSLEEP.SYNCS 0x989680 ;  /* 0x009896800000895d */ /* 0x004fea0003900000 */
[----:B------:R-:W2:Y:S02]  /*a460*/  @!P0 SYNCS.PHASECHK.TRANS64 P0, [R0+URZ], R3 ;  /* 0x00000003000085a7 */ /* 0x000ea400080010ff */
[----:B--2---:R-:W-:Y:S05]  /*a470*/  @!P0 BRA `(.L_x_204) ;  /* 0xfffffffc00f08947 */ /* 0x004fea000383ffff */
[----:B------:R-:W-:Y:S05]  /*a480*/  BRA `(.L_x_205) ;  /* 0xffffff8c00fc7947 */ /* 0x000fea000383ffff */
.L_x_59:
[----:B------:R-:W-:-:S07]  /*a490*/  MOV R0, UR5 ;  /* 0x0000000500007c02 */ /* 0x000fce0008000f00 */
.L_x_206:
[----:B-1----:R1:W2:Y:S02]  /*a4a0*/  SYNCS.PHASECHK.TRANS64.TRYWAIT P0, [R0+URZ], R3 ;  /* 0x00000003000075a7 */ /* 0x0022a400080011ff */
[----:B--2---:R-:W-:Y:S05]  /*a4b0*/  @!P0 NANOSLEEP.SYNCS 0x989680 ;  /* 0x009896800000895d */ /* 0x004fea0003900000 */
[----:B------:R-:W2:Y:S02]  /*a4c0*/  @!P0 SYNCS.PHASECHK.TRANS64 P0, [R0+URZ], R3 ;  /* 0x00000003000085a7 */ /* 0x000ea400080010ff */
[----:B--2---:R-:W-:Y:S05]  /*a4d0*/  @!P0 BRA `(.L_x_206) ;  /* 0xfffffffc00f08947 */ /* 0x004fea000383ffff */
[----:B------:R-:W-:Y:S05]  /*a4e0*/  BRA `(.L_x_207) ;  /* 0xffffff9000087947 */ /* 0x000fea000383ffff */
.L_x_60:
[----:B------:R-:W-:-:S07]  /*a4f0*/  MOV R0, UR5 ;  /* 0x0000000500007c02 */ /* 0x000fce0008000f00 */
.L_x_208:
[----:B-1----:R1:W2:Y:S02]  /*a500*/  SYNCS.PHASECHK.TRANS64.TRYWAIT P0, [R0+URZ], R3 ;  /* 0x00000003000075a7 */ /* 0x0022a400080011ff */
[----:B--2---:R-:W-:Y:S05]  /*a510*/  @!P0 NANOSLEEP.SYNCS 0x989680 ;  /* 0x009896800000895d */ /* 0x004fea0003900000 */
[----:B------:R-:W2:Y:S02]  /*a520*/  @!P0 SYNCS.PHASECHK.TRANS64 P0, [R0+URZ], R3 ;  /* 0x00000003000085a7 */ /* 0x000ea400080010ff */
[----:B--2---:R-:W-:Y:S05]  /*a530*/  @!P0 BRA `(.L_x_208) ;  /* 0xfffffffc00f08947 */ /* 0x004fea000383ffff */
[----:B------:R-:W-:Y:S05]  /*a540*/  BRA `(.L_x_209) ;  /* 0xffffff9000147947 */ /* 0x000fea000383ffff */
.L_x_61:
[----:B------:R-:W-:-:S07]  /*a550*/  MOV R0, UR5 ;  /* 0x0000000500007c02 */ /* 0x000fce0008000f00 */
.L_x_210:
[----:B-1----:R1:W2:Y:S02]  /*a560*/  SYNCS.PHASECHK.TRANS64.TRYWAIT P0, [R0+URZ], R3 ;  /* 0x00000003000075a7 */ /* 0x0022a400080011ff */
[----:B--2---:R-:W-:Y:S05]  /*a570*/  @!P0 NANOSLEEP.SYNCS 0x989680 ;  /* 0x009896800000895d */ /* 0x004fea0003900000 */
[----:B------:R-:W2:Y:S02]  /*a580*/  @!P0 SYNCS.PHASECHK.TRANS64 P0, [R0+URZ], R3 ;  /* 0x00000003000085a7 */ /* 0x000ea400080010ff */
[----:B--2---:R-:W-:Y:S05]  /*a590*/  @!P0 BRA `(.L_x_210) ;  /* 0xfffffffc00f08947 */ /* 0x004fea000383ffff */
[----:B------:R-:W-:Y:S05]  /*a5a0*/  BRA `(.L_x_211) ;  /* 0xffffff9000207947 */ /* 0x000fea000383ffff */
.L_x_62:
[----:B------:R-:W-:-:S07]  /*a5b0*/  MOV R0, UR5 ;  /* 0x0000000500007c02 */ /* 0x000fce0008000f00 */
.L_x_212:
[----:B-1----:R1:W2:Y:S02]  /*a5c0*/  SYNCS.PHASECHK.TRANS64.TRYWAIT P0, [R0+URZ], R3 ;  /* 0x00000003000075a7 */ /* 0x0022a400080011ff */
[----:B--2---:R-:W-:Y:S05]  /*a5d0*/  @!P0 NANOSLEEP.SYNCS 0x989680 ;  /* 0x009896800000895d */ /* 0x004fea0003900000 */
[----:B------:R-:W2:Y:S02]  /*a5e0*/  @!P0 SYNCS.PHASECHK.TRANS64 P0, [R0+URZ], R3 ;  /* 0x00000003000085a7 */ /* 0x000ea400080010ff */
[----:B--2---:R-:W-:Y:S05]  /*a5f0*/  @!P0 BRA `(.L_x_212) ;  /* 0xfffffffc00f08947 */ /* 0x004fea000383ffff */
[----:B------:R-:W-:Y:S05]  /*a600*/  BRA `(.L_x_213) ;  /* 0xffffff90002c7947 */ /* 0x000fea000383ffff */
.L_x_63:
[----:B------:R-:W-:-:S07]  /*a610*/  MOV R0, UR5 ;  /* 0x0000000500007c02 */ /* 0x000fce0008000f00 */
.L_x_214:
[----:B-1----:R1:W2:Y:S02]  /*a620*/  SYNCS.PHASECHK.TRANS64.TRYWAIT P0, [R0+URZ], R3 ;  /* 0x00000003000075a7 */ /* 0x0022a400080011ff */
[----:B--2---:R-:W-:Y:S05]  /*a630*/  @!P0 NANOSLEEP.SYNCS 0x989680 ;  /* 0x009896800000895d */ /* 0x004fea0003900000 */
[----:B------:R-:W2:Y:S02]  /*a640*/  @!P0 SYNCS.PHASECHK.TRANS64 P0, [R0+URZ], R3 ;  /* 0x00000003000085a7 */ /* 0x000ea400080010ff */
[----:B--2---:R-:W-:Y:S05]  /*a650*/  @!P0 BRA `(.L_x_214) ;  /* 0xfffffffc00f08947 */ /* 0x004fea000383ffff */
[----:B------:R-:W-:Y:S05]  /*a660*/  BRA `(.L_x_215) ;  /* 0xffffff9000387947 */ /* 0x000fea000383ffff */
.L_x_64:
[----:B------:R-:W-:-:S07]  /*a670*/  MOV R0, UR5 ;  /* 0x0000000500007c02 */ /* 0x000fce0008000f00 */
.L_x_216:
[----:B-1----:R1:W2:Y:S02]  /*a680*/  SYNCS.PHASECHK.TRANS64.TRYWAIT P0, [R0+URZ], R3 ;  /* 0x00000003000075a7 */ /* 0x0022a400080011ff */
[----:B--2---:R-:W-:Y:S05]  /*a690*/  @!P0 NANOSLEEP.SYNCS 0x989680 ;  /* 0x009896800000895d */ /* 0x004fea0003900000 */
[----:B------:R-:W2:Y:S02]  /*a6a0*/  @!P0 SYNCS.PHASECHK.TRANS64 P0, [R0+URZ], R3 ;  /* 0x00000003000085a7 */ /* 0x000ea400080010ff */
[----:B--2---:R-:W-:Y:S05]  /*a6b0*/  @!P0 BRA `(.L_x_216) ;  /* 0xfffffffc00f08947 */ /* 0x004fea000383ffff */
[----:B------:R-:W-:Y:S05]  /*a6c0*/  BRA `(.L_x_217) ;  /* 0xffffff9000447947 */ /* 0x000fea000383ffff */
.L_x_65:
[----:B------:R-:W-:-:S07]  /*a6d0*/  MOV R0, UR5 ;  /* 0x0000000500007c02 */ /* 0x000fce0008000f00 */
.L_x_218:
[----:B-1----:R1:W2:Y:S02]  /*a6e0*/  SYNCS.PHASECHK.TRANS64.TRYWAIT P0, [R0+URZ], R3 ;  /* 0x00000003000075a7 */ /* 0x0022a400080011ff */
[----:B--2---:R-:W-:Y:S05]  /*a6f0*/  @!P0 NANOSLEEP.SYNCS 0x989680 ;  /* 0x009896800000895d */ /* 0x004fea0003900000 */
[----:B------:R-:W2:Y:S02]  /*a700*/  @!P0 SYNCS.PHASECHK.TRANS64 P0, [R0+URZ], R3 ;  /* 0x00000003000085a7 */ /* 0x000ea400080010ff */
[----:B--2---:R-:W-:Y:S05]  /*a710*/  @!P0 BRA `(.L_x_218) ;  /* 0xfffffffc00f08947 */ /* 0x004fea000383ffff */
[----:B------:R-:W-:Y:S05]  /*a720*/  BRA `(.L_x_219) ;  /* 0xffffff9000507947 */ /* 0x000fea000383ffff */
.L_x_66:
[----:B------:R-:W-:-:S07]  /*a730*/  MOV R0, UR5 ;  /* 0x0000000500007c02 */ /* 0x000fce0008000f00 */
.L_x_220:
[----:B-1----:R1:W2:Y:S02]  /*a740*/  SYNCS.PHASECHK.TRANS64.TRYWAIT P0, [R0+URZ], R3 ;  /* 0x00000003000075a7 */ /* 0x0022a400080011ff */
[----:B--2---:R-:W-:Y:S05]  /*a750*/  @!P0 NANOSLEEP.SYNCS 0x989680 ;  /* 0x009896800000895d */ /* 0x004fea0003900000 */
[----:B------:R-:W2:Y:S02]  /*a760*/  @!P0 SYNCS.PHASECHK.TRANS64 P0, [R0+URZ], R3 ;  /* 0x00000003000085a7 */ /* 0x000ea400080010ff */
[----:B--2---:R-:W-:Y:S05]  /*a770*/  @!P0 BRA `(.L_x_220) ;  /* 0xfffffffc00f08947 */ /* 0x004fea000383ffff */
[----:B------:R-:W-:Y:S05]  /*a780*/  BRA `(.L_x_221) ;  /* 0xffffff90005c7947 */ /* 0x000fea000383ffff */
.L_x_67:
[----:B------:R-:W-:-:S07]  /*a790*/  MOV R0, UR5 ;  /* 0x0000000500007c02 */ /* 0x000fce0008000f00 */
.L_x_222:
[----:B-1----:R1:W2:Y:S02]  /*a7a0*/  SYNCS.PHASECHK.TRANS64.TRYWAIT P0, [R0+URZ], R3 ;  /* 0x00000003000075a7 */ /* 0x0022a400080011ff */
[----:B--2---:R-:W-:Y:S05]  /*a7b0*/  @!P0 NANOSLEEP.SYNCS 0x989680 ;  /* 0x009896800000895d */ /* 0x004fea0003900000 */
[----:B------:R-:W2:Y:S02]  /*a7c0*/  @!P0 SYNCS.PHASECHK.TRANS64 P0, [R0+URZ], R3 ;  /* 0x00000003000085a7 */ /* 0x000ea400080010ff */
[----:B--2---:R-:W-:Y:S05]  /*a7d0*/  @!P0 BRA `(.L_x_222) ;  /* 0xfffffffc00f08947 */ /* 0x004fea000383ffff */
[----:B------:R-:W-:Y:S05]  /*a7e0*/  BRA `(.L_x_223) ;  /* 0xffffff9000687947 */ /* 0x000fea000383ffff */
.L_x_68:
[----:B------:R-:W-:-:S07]  /*a7f0*/  MOV R0, UR5 ;  /* 0x0000000500007c02 */ /* 0x000fce0008000f00 */
.L_x_224:
[----:B-1----:R1:W2:Y:S02]  /*a800*/  SYNCS.PHASECHK.TRANS64.TRYWAIT P0, [R0+URZ], R3 ;  /* 0x00000003000075a7 */ /* 0x0022a400080011ff */
[----:B--2---:R-:W-:Y:S05]  /*a810*/  @!P0 NANOSLEEP.SYNCS 0x989680 ;  /* 0x009896800000895d */ /* 0x004fea0003900000 */
[----:B------:R-:W2:Y:S02]  /*a820*/  @!P0 SYNCS.PHASECHK.TRANS64 P0, [R0+URZ], R3 ;  /* 0x00000003000085a7 */ /* 0x000ea400080010ff */
[----:B--2---:R-:W-:Y:S05]  /*a830*/  @!P0 BRA `(.L_x_224) ;  /* 0xfffffffc00f08947 */ /* 0x004fea000383ffff */
[----:B------:R-:W-:Y:S05]  /*a840*/  BRA `(.L_x_225) ;  /* 0xffffff9000747947 */ /* 0x000fea000383ffff */
.L_x_71:
[----:B--2---:R2:W3:Y:S02]  /*a850*/  SYNCS.PHASECHK.TRANS64.TRYWAIT P0, [R2+URZ+0x250], R4 ;  /* 0x00025004020075a7 */ /* 0x0044e400080011ff */
[----:B---3--:R-:W-:Y:S05]  /*a860*/  @!P0 NANOSLEEP.SYNCS 0x989680 ;  /* 0x009896800000895d */ /* 0x008fea0003900000 */
[----:B------:R-:W3:Y:S02]  /*a870*/  @!P0 SYNCS.PHASECHK.TRANS64 P0, [R2+URZ+0x250], R4 ;  /* 0x00025004020085a7 */ /* 0x000ee400080010ff */
[----:B---3--:R-:W-:Y:S05]  /*a880*/  @!P0 BRA `(.L_x_71) ;  /* 0xfffffffc00f08947 */ /* 0x008fea000383ffff */
[----:B------:R-:W-:Y:S05]  /*a890*/  BRA `(.L_x_226) ;  /* 0xffffff9000d07947 */ /* 0x000fea000383ffff */
.L_x_72:
[----:B------:R-:W-:-:S07]  /*a8a0*/  MOV R2, UR4 ;  /* 0x0000000400027c02 */ /* 0x000fce0008000f00 */
.L_x_227:
[----:B--2---:R2:W3:Y:S02]  /*a8b0*/  SYNCS.PHASECHK.TRANS64.TRYWAIT P0, [R2+URZ+0x200], R5 ;  /* 0x00020005020075a7 */ /* 0x0044e400080011ff */
[----:B---3--:R-:W-:Y:S05]  /*a8c0*/  @!P0 NANOSLEEP.SYNCS 0x989680 ;  /* 0x009896800000895d */ /* 0x008fea0003900000 */
[----:B------:R-:W3:Y:S02]  /*a8d0*/  @!P0 SYNCS.PHASECHK.TRANS64 P0, [R2+URZ+0x200], R5 ;  /* 0x00020005020085a7 */ /* 0x000ee400080010ff */
[----:B---3--:R-:W-:Y:S05]  /*a8e0*/  @!P0 BRA `(.L_x_227) ;  /* 0xfffffffc00f08947 */ /* 0x008fea000383ffff */
[----:B------:R-:W-:Y:S05]  /*a8f0*/  BRA `(.L_x_228) ;  /* 0xffffff9000e07947 */ /* 0x000fea000383ffff */
.L_x_73:
[----:B--2---:R2:W3:Y:S02]  /*a900*/  SYNCS.PHASECHK.TRANS64.TRYWAIT P1, [R2+URZ+0x1f0], R4 ;  /* 0x0001f004020075a7 */ /* 0x0044e400080211ff */
[----:B---3--:R-:W-:Y:S05]  /*a910*/  @!P1 NANOSLEEP.SYNCS 0x989680 ;  /* 0x009896800000995d */ /* 0x008fea0003900000 */
[----:B------:R-:W3:Y:S02]  /*a920*/  @!P1 SYNCS.PHASECHK.TRANS64 P1, [R2+URZ+0x1f0], R4 ;  /* 0x0001f004020095a7 */ /* 0x000ee400080210ff */
[----:B---3--:R-:W-:Y:S05]  /*a930*/  @!P1 BRA `(.L_x_73) ;  /* 0xfffffffc00f09947 */ /* 0x008fea000383ffff */
[----:B------:R-:W-:Y:S05]  /*a940*/  BRA `(.L_x_229) ;  /* 0xffffff9400107947 */ /* 0x000fea000383ffff */
.L_x_76:
[----:B------:R-:W-:-:S07]  /*a950*/  MOV R0, UR4 ;  /* 0x0000000400007c02 */ /* 0x000fce0008000f00 */
.L_x_230:
[----:B--2---:R2:W3:Y:S02]  /*a960*/  SYNCS.PHASECHK.TRANS64.TRYWAIT P0, [R0+URZ+0x200], R2 ;  /* 0x00020002000075a7 */ /* 0x0044e400080011ff */
[----:B---3--:R-:W-:Y:S05]  /*a970*/  @!P0 NANOSLEEP.SYNCS 0x989680 ;  /* 0x009896800000895d */ /* 0x008fea0003900000 */
[----:B------:R-:W3:Y:S02]  /*a980*/  @!P0 SYNCS.PHASECHK.TRANS64 P0, [R0+URZ+0x200], R2 ;  /* 0x00020002000085a7 */ /* 0x000ee400080010ff */
[----:B---3--:R-:W-:Y:S05]  /*a990*/  @!P0 BRA `(.L_x_230) ;  /* 0xfffffffc00f08947 */ /* 0x008fea000383ffff */
[----:B------:R-:W-:Y:S05]  /*a9a0*/  BRA `(.L_x_75) ;  /* 0xffffff9400647947 */ /* 0x000fea000383ffff */
.L_x_85:
[----:B--2---:R-:W-:-:S04]  /*a9b0*/  MOV R5, UR5 ;  /* 0x0000000500057c02 */ /* 0x004fc80008000f00 */
[----:B------:R2:W3:Y:S03]  /*a9c0*/  SYNCS.PHASECHK.TRANS64.TRYWAIT P0, [R5+URZ+0x8], R6 ;  /* 0x00000806050075a7 */ /* 0x0004e600080011ff */
[----:B---3--:R-:W-:Y:S05]  /*a9d0*/  @!P0 NANOSLEEP.SYNCS 0x989680 ;  /* 0x009896800000895d */ /* 0x008fea0003900000 */
[----:B------:R-:W3:Y:S02]  /*a9e0*/  @!P0 SYNCS.PHASECHK.TRANS64 P0, [R5+URZ+0x8], R6 ;  /* 0x00000806050085a7 */ /* 0x000ee400080010ff */
[----:B---3--:R-:W-:Y:S05]  /*a9f0*/  @!P0 BRA `(.L_x_85) ;  /* 0xfffffffc00ec8947 */ /* 0x008fea000383ffff */
[----:B------:R-:W-:Y:S05]  /*aa00*/  BRA `(.L_x_84) ;  /* 0xffffff9800187947 */ /* 0x000fea000383ffff */
.L_x_87:
[----:B------:R-:W-:Y:S01]  /*aa10*/  BSSY B0, `(.L_x_231) ;  /* 0x0000006000007945 */ /* 0x000fe20003800000 */
[----:B------:R-:W-:-:S07]  /*aa20*/  MOV R15, 0xffffffff ;  /* 0xffffffff000f7802 */ /* 0x000fce0000000f00 */
[----:B-12--5:R-:W-:Y:S05]  /*aa30*/  WARPSYNC.COLLECTIVE R15, `(.L_x_232) ;  /* 0x000000000f0c7348 */ /* 0x026fea0003c00000 */
[----:B------:R-:W-:Y:S02]  /*aa40*/  ELECT P6, UR79, PT ;  /* 0x00000000004f782f */ /* 0x000fe400038c0000 */
[----:B------:R-:W-:Y:S01]  /*aa50*/  MOV R14, UR79 ;  /* 0x0000004f000e7c02 */ /* 0x000fe20008000f00 */
[----:B-12--5:R-:W-:Y:S10]  /*aa60*/  ENDCOLLECTIVE ;  /* 0x000000000000791b */ /* 0x026ff40003800000 */
.L_x_232:
[----:B------:R-:W-:Y:S05]  /*aa70*/  BSYNC B0 ;  /* 0x0000000000007941 */ /* 0x000fea0003800000 */
.L_x_231:
[----:B------:R-:W-:Y:S05]  /*aa80*/  BRA `(.L_x_233) ;  /* 0xffffff9800487947 */ /* 0x000fea000383ffff */
.L_x_89:
[----:B--2---:R-:W-:-:S04]  /*aa90*/  MOV R0, UR5 ;  /* 0x0000000500007c02 */ /* 0x004fc80008000f00 */
[----:B------:R2:W3:Y:S03]  /*aaa0*/  SYNCS.PHASECHK.TRANS64.TRYWAIT P0, [R0+URZ+0x8], R4 ;  /* 0x00000804000075a7 */ /* 0x0004e600080011ff */
[----:B---3--:R-:W-:Y:S05]  /*aab0*/  @!P0 NANOSLEEP.SYNCS 0x989680 ;  /* 0x009896800000895d */ /* 0x008fea0003900000 */
[----:B------:R-:W3:Y:S02]  /*aac0*/  @!P0 SYNCS.PHASECHK.TRANS64 P0, [R0+URZ+0x8], R4 ;  /* 0x00000804000085a7 */ /* 0x000ee400080010ff */
[----:B---3--:R-:W-:Y:S05]  /*aad0*/  @!P0 BRA `(.L_x_89) ;  /* 0xfffffffc00ec8947 */ /* 0x008fea000383ffff */
[----:B------:R-:W-:Y:S05]  /*aae0*/  BRA `(.L_x_88) ;  /* 0xffffff98004c7947 */ /* 0x000fea000383ffff */
.L_x_90:
[----:B-1----:R1:W2:Y:S02]  /*aaf0*/  SYNCS.PHASECHK.TRANS64.TRYWAIT P0, [R0+URZ+0x1f0], R4 ;  /* 0x0001f004000075a7 */ /* 0x0022a400080011ff */
[----:B--2---:R-:W-:Y:S05]  /*ab00*/  @!P0 NANOSLEEP.SYNCS 0x989680 ;  /* 0x009896800000895d */ /* 0x004fea0003900000 */
[----:B------:R-:W2:Y:S02]  /*ab10*/  @!P0 SYNCS.PHASECHK.TRANS64 P0, [R0+URZ+0x1f0], R4 ;  /* 0x0001f004000085a7 */ /* 0x000ea400080010ff */
[----:B--2---:R-:W-:Y:S05]  /*ab20*/  @!P0 BRA `(.L_x_90) ;  /* 0xfffffffc00f08947 */ /* 0x004fea000383ffff */
[----:B------:R-:W-:Y:S05]  /*ab30*/  BRA `(.L_x_234) ;  /* 0xffffff9c00287947 */ /* 0x000fea000383ffff */
.L_x_92:
[----:B------:R-:W-:-:S07]  /*ab40*/  MOV R0, UR23 ;  /* 0x0000001700007c02 */ /* 0x000fce0008000f00 */
.L_x_235:
[----:B-1----:R1:W2:Y:S02]  /*ab50*/  SYNCS.PHASECHK.TRANS64.TRYWAIT P0, [R0+URZ+0x230], R4 ;  /* 0x00023004000075a7 */ /* 0x0022a400080011ff */
[----:B--2---:R-:W-:Y:S05]  /*ab60*/  @!P0 NANOSLEEP.SYNCS 0x989680 ;  /* 0x009896800000895d */ /* 0x004fea0003900000 */
[----:B------:R-:W2:Y:S02]  /*ab70*/  @!P0 SYNCS.PHASECHK.TRANS64 P0, [R0+URZ+0x230], R4 ;  /* 0x00023004000085a7 */ /* 0x000ea400080010ff */
[----:B--2---:R-:W-:Y:S05]  /*ab80*/  @!P0 BRA `(.L_x_235) ;  /* 0xfffffffc00f08947 */ /* 0x004fea000383ffff */
[----:B------:R-:W-:Y:S05]  /*ab90*/  BRA `(.L_x_236) ;  /* 0xffffff9c00747947 */ /* 0x000fea000383ffff */
.L_x_95:
[----:B------:R-:W-:Y:S07]  /*aba0*/  MOV R0, UR5 ;  /* 0x0000000500007c02 */ /* 0x000fee0008000f00 */
.L_x_237:
[----:B-1----:R1:W2:Y:S02]  /*abb0*/  SYNCS.PHASECHK.TRANS64.TRYWAIT P0, [R0+URZ], R4 ;  /* 0x00000004000075a7 */ /* 0x0022a400080011ff */
[----:B--2---:R-:W-:Y:S05]  /*abc0*/  @!P0 NANOSLEEP.SYNCS 0x989680 ;  /* 0x009896800000895d */ /* 0x004fea0003900000 */
[----:B------:R-:W2:Y:S02]  /*abd0*/  @!P0 SYNCS.PHASECHK.TRANS64 P0, [R0+URZ], R4 ;  /* 0x00000004000085a7 */ /* 0x000ea400080010ff */
[----:B--2---:R-:W-:Y:S05]  /*abe0*/  @!P0 BRA `(.L_x_237) ;  /* 0xfffffffc00f08947 */ /* 0x004fea000383ffff */
[----:B------:R-:W-:Y:S05]  /*abf0*/  BRA `(.L_x_94) ;  /* 0xffffff9c00887947 */ /* 0x000fea000383ffff */
.L_x_99:
[----:B-1----:R-:W-:-:S07]  /*ac00*/  MOV R0, UR4 ;  /* 0x0000000400007c02 */ /* 0x002fce0008000f00 */
.L_x_238:
[----:B-1----:R1:W2:Y:S02]  /*ac10*/  SYNCS.PHASECHK.TRANS64.TRYWAIT P0, [R0+URZ], R2 ;  /* 0x00000002000075a7 */ /* 0x0022a400080011ff */
[----:B--2---:R-:W-:Y:S05]  /*ac20*/  @!P0 NANOSLEEP.SYNCS 0x989680 ;  /* 0x009896800000895d */ /* 0x004fea0003900000 */
[----:B------:R-:W2:Y:S02]  /*ac30*/  @!P0 SYNCS.PHASECHK.TRANS64 P0, [R0+URZ], R2 ;  /* 0x00000002000085a7 */ /* 0x000ea400080010ff */
[----:B--2---:R-:W-:Y:S05]  /*ac40*/  @!P0 BRA `(.L_x_238) ;  /* 0xfffffffc00f08947 */ /* 0x004fea000383ffff */
[----:B------:R-:W-:Y:S05]  /*ac50*/  BRA `(.L_x_239) ;  /* 0xffffffa000547947 */ /* 0x000fea000383ffff */
.L_x_100:
[----:B------:R-:W-:-:S07]  /*ac60*/  MOV R0, UR5 ;  /* 0x0000000500007c02 */ /* 0x000fce0008000f00 */
.L_x_240:
[----:B-1----:R1:W2:Y:S02]  /*ac70*/  SYNCS.PHASECHK.TRANS64.TRYWAIT P0, [R0+URZ], R3 ;  /* 0x00000003000075a7 */ /* 0x0022a400080011ff */
[----:B--2---:R-:W-:Y:S05]  /*ac80*/  @!P0 NANOSLEEP.SYNCS 0x989680 ;  /* 0x009896800000895d */ /* 0x004fea0003900000 */
[----:B------:R-:W2:Y:S02]  /*ac90*/  @!P0 SYNCS.PHASECHK.TRANS64 P0, [R0+URZ], R3 ;  /* 0x00000003000085a7 */ /* 0x000ea400080010ff */
[----:B--2---:R-:W-:Y:S05]  /*aca0*/  @!P0 BRA `(.L_x_240) ;  /* 0xfffffffc00f08947 */ /* 0x004fea000383ffff */
[----:B------:R-:W-:Y:S05]  /*acb0*/  BRA `(.L_x_241) ;  /* 0xffffffa000607947 */ /* 0x000fea000383ffff */
.L_x_101:
[----:B------:R-:W-:-:S07]  /*acc0*/  MOV R0, UR5 ;  /* 0x0000000500007c02 */ /* 0x000fce0008000f00 */
.L_x_242:
[----:B-1----:R1:W2:Y:S02]  /*acd0*/  SYNCS.PHASECHK.TRANS64.TRYWAIT P0, [R0+URZ], R3 ;  /* 0x00000003000075a7 */ /* 0x0022a400080011ff */
[----:B--2---:R-:W-:Y:S05]  /*ace0*/  @!P0 NANOSLEEP.SYNCS 0x989680 ;  /* 0x009896800000895d */ /* 0x004fea0003900000 */
[----:B------:R-:W2:Y:S02]  /*acf0*/  @!P0 SYNCS.PHASECHK.TRANS64 P0, [R0+URZ], R3 ;  /* 0x00000003000085a7 */ /* 0x000ea400080010ff */
[----:B--2---:R-:W-:Y:S05]  /*ad00*/  @!P0 BRA `(.L_x_242) ;  /* 0xfffffffc00f08947 */ /* 0x004fea000383ffff */
[----:B------:R-:W-:Y:S05]  /*ad10*/  BRA `(.L_x_243) ;  /* 0xffffffa0006c7947 */ /* 0x000fea000383ffff */
.L_x_104:
[----:B------:R-:W-:-:S07]  /*ad20*/  MOV R0, UR17 ;  /* 0x0000001100007c02 */ /* 0x000fce0008000f00 */
.L_x_244:
[----:B-1----:R1:W2:Y:S02]  /*ad30*/  SYNCS.PHASECHK.TRANS64.TRYWAIT P1, [R0+URZ+0x270], R2 ;  /* 0x00027002000075a7 */ /* 0x0022a400080211ff */
[----:B--2---:R-:W-:Y:S05]  /*ad40*/  @!P1 NANOSLEEP.SYNCS 0x989680 ;  /* 0x009896800000995d */ /* 0x004fea0003900000 */
[----:B------:R-:W2:Y:S02]  /*ad50*/  @!P1 SYNCS.PHASECHK.TRANS64 P1, [R0+URZ+0x270], R2 ;  /* 0x00027002000095a7 */ /* 0x000ea400080210ff */
[----:B--2---:R-:W-:Y:S05]  /*ad60*/  @!P1 BRA `(.L_x_244) ;  /* 0xfffffffc00f09947 */ /* 0x004fea000383ffff */
[----:B------:R-:W-:Y:S05]  /*ad70*/  BRA `(.L_x_245) ;  /* 0xffffffa000b87947 */ /* 0x000fea000383ffff */
.L_x_109:
[----:B--2---:R2:W3:Y:S02]  /*ad80*/  SYNCS.PHASECHK.TRANS64.TRYWAIT P0, [R8+URZ+0x1f0], R0 ;  /* 0x0001f000080075a7 */ /* 0x0044e400080011ff */
[----:B---3--:R-:W-:Y:S05]  /*ad90*/  @!P0 NANOSLEEP.SYNCS 0x989680 ;  /* 0x009896800000895d */ /* 0x008fea0003900000 */
[----:B------:R-:W3:Y:S02]  /*ada0*/  @!P0 SYNCS.PHASECHK.TRANS64 P0, [R8+URZ+0x1f0], R0 ;  /* 0x0001f000080085a7 */ /* 0x000ee400080010ff */
[----:B---3--:R-:W-:Y:S05]  /*adb0*/  @!P0 BRA `(.L_x_109) ;  /* 0xfffffffc00f08947 */ /* 0x008fea000383ffff */
[----:B------:R-:W-:Y:S05]  /*adc0*/  BRA `(.L_x_246) ;  /* 0xffffffa400f07947 */ /* 0x000fea000383ffff */
.L_x_112:
[----:B--2---:R-:W-:Y:S07]  /*add0*/  MOV R0, UR21 ;  /* 0x0000001500007c02 */ /* 0x004fee0008000f00 */
.L_x_247:
[----:B--2---:R2:W3:Y:S02]  /*ade0*/  SYNCS.PHASECHK.TRANS64.TRYWAIT P1, [R0+URZ+0x1e8], R2 ;  /* 0x0001e802000075a7 */ /* 0x0044e400080211ff */
[----:B---3--:R-:W-:Y:S05]  /*adf0*/  @!P1 NANOSLEEP.SYNCS 0x989680 ;  /* 0x009896800000995d */ /* 0x008fea0003900000 */
[----:B------:R-:W3:Y:S02]  /*ae00*/  @!P1 SYNCS.PHASECHK.TRANS64 P1, [R0+URZ+0x1e8], R2 ;  /* 0x0001e802000095a7 */ /* 0x000ee400080210ff */
[----:B---3--:R-:W-:Y:S05]  /*ae10*/  @!P1 BRA `(.L_x_247) ;  /* 0xfffffffc00f09947 */ /* 0x008fea000383ffff */
[----:B------:R-:W-:Y:S05]  /*ae20*/  BRA `(.L_x_111) ;  /* 0xffffffac006c7947 */ /* 0x000fea000383ffff */
.L_x_115:
[----:B--2---:R-:W-:Y:S07]  /*ae30*/  MOV R0, UR21 ;  /* 0x0000001500007c02 */ /* 0x004fee0008000f00 */
.L_x_248:
[----:B--2---:R2:W3:Y:S02]  /*ae40*/  SYNCS.PHASECHK.TRANS64.TRYWAIT P0, [R0+URZ+0x1c0], R4 ;  /* 0x0001c004000075a7 */ /* 0x0044e400080011ff */
[----:B---3--:R-:W-:Y:S05]  /*ae50*/  @!P0 NANOSLEEP.SYNCS 0x989680 ;  /* 0x009896800000895d */ /* 0x008fea0003900000 */
[----:B------:R-:W3:Y:S02]  /*ae60*/  @!P0 SYNCS.PHASECHK.TRANS64 P0, [R0+URZ+0x1c0], R4 ;  /* 0x0001c004000085a7 */ /* 0x000ee400080010ff */
[----:B---3--:R-:W-:Y:S05]  /*ae70*/  @!P0 BRA `(.L_x_248) ;  /* 0xfffffffc00f08947 */ /* 0x008fea000383ffff */
[----:B------:R-:W-:Y:S05]  /*ae80*/  BRA `(.L_x_249) ;  /* 0xffffffac00c47947 */ /* 0x000fea000383ffff */
.L_x_116:
[----:B------:R-:W-:Y:S07]  /*ae90*/  MOV R0, UR21 ;  /* 0x0000001500007c02 */ /* 0x000fee0008000f00 */
.L_x_250:
[----:B--2---:R2:W3:Y:S02]  /*aea0*/  SYNCS.PHASECHK.TRANS64.TRYWAIT P0, [R0+URZ+0x1c8], R4 ;  /* 0x0001c804000075a7 */ /* 0x0044e400080011ff */
[----:B---3--:R-:W-:Y:S05]  /*aeb0*/  @!P0 NANOSLEEP.SYNCS 0x989680 ;  /* 0x009896800000895d */ /* 0x008fea0003900000 */
[----:B------:R-:W3:Y:S02]  /*aec0*/  @!P0 SYNCS.PHASECHK.TRANS64 P0, [R0+URZ+0x1c8], R4 ;  /* 0x0001c804000085a7 */ /* 0x000ee400080010ff */
[----:B---3--:R-:W-:Y:S05]  /*aed0*/  @!P0 BRA `(.L_x_250) ;  /* 0xfffffffc00f08947 */ /* 0x008fea000383ffff */
[----:B------:R-:W-:Y:S05]  /*aee0*/  BRA `(.L_x_251) ;  /* 0xffffffb000207947 */ /* 0x000fea000383ffff */
.L_x_117:
[----:B------:R-:W-:Y:S07]  /*aef0*/  MOV R0, UR21 ;  /* 0x0000001500007c02 */ /* 0x000fee0008000f00 */
.L_x_252:
[----:B--2---:R2:W3:Y:S02]  /*af00*/  SYNCS.PHASECHK.TRANS64.TRYWAIT P0, [R0+URZ+0x1d0], R4 ;  /* 0x0001d004000075a7 */ /* 0x0044e400080011ff */
[----:B---3--:R-:W-:Y:S05]  /*af10*/  @!P0 NANOSLEEP.SYNCS 0x989680 ;  /* 0x009896800000895d */ /* 0x008fea0003900000 */
[----:B------:R-:W3:Y:S02]  /*af20*/  @!P0 SYNCS.PHASECHK.TRANS64 P0, [R0+URZ+0x1d0], R4 ;  /* 0x0001d004000085a7 */ /* 0x000ee400080010ff */
[----:B---3--:R-:W-:Y:S05]  /*af30*/  @!P0 BRA `(.L_x_252) ;  /* 0xfffffffc00f08947 */ /* 0x008fea000383ffff */
[----:B------:R-:W-:Y:S05]  /*af40*/  BRA `(.L_x_253) ;  /* 0xffffffb000807947 */ /* 0x000fea000383ffff */
.L_x_118:
[----:B------:R-:W-:Y:S07]  /*af50*/  MOV R0, UR21 ;  /* 0x0000001500007c02 */ /* 0x000fee0008000f00 */
.L_x_254:
[----:B--2---:R2:W3:Y:S02]  /*af60*/  SYNCS.PHASECHK.TRANS64.TRYWAIT P0, [R0+URZ+0x1d8], R4 ;  /* 0x0001d804000075a7 */ /* 0x0044e400080011ff */
[----:B---3--:R-:W-:Y:S05]  /*af70*/  @!P0 NANOSLEEP.SYNCS 0x989680 ;  /* 0x009896800000895d */ /* 0x008fea0003900000 */
[----:B------:R-:W3:Y:S02]  /*af80*/  @!P0 SYNCS.PHASECHK.TRANS64 P0, [R0+URZ+0x1d8], R4 ;  /* 0x0001d804000085a7 */ /* 0x000ee400080010ff */
[----:B---3--:R-:W-:Y:S05]  /*af90*/  @!P0 BRA `(.L_x_254) ;  /* 0xfffffffc00f08947 */ /* 0x008fea000383ffff */
[----:B------:R-:W-:Y:S05]  /*afa0*/  BRA `(.L_x_255) ;  /* 0xffffffb000e87947 */ /* 0x000fea000383ffff */
.L_x_120:
[----:B------:R-:W-:-:S07]  /*afb0*/  MOV R0, UR21 ;  /* 0x0000001500007c02 */ /* 0x000fce0008000f00 */
.L_x_256:
[----:B---3--:R3:W4:Y:S02]  /*afc0*/  SYNCS.PHASECHK.TRANS64.TRYWAIT P0, [R0+URZ+0x1c0], R2 ;  /* 0x0001c002000075a7 */ /* 0x00872400080011ff */
[----:B----4-:R-:W-:Y:S05]  /*afd0*/  @!P0 NANOSLEEP.SYNCS 0x989680 ;  /* 0x009896800000895d */ /* 0x010fea0003900000 */
[----:B------:R-:W4:Y:S02]  /*afe0*/  @!P0 SYNCS.PHASECHK.TRANS64 P0, [R0+URZ+0x1c0], R2 ;  /* 0x0001c002000085a7 */ /* 0x000f2400080010ff */
[----:B----4-:R-:W-:Y:S05]  /*aff0*/  @!P0 BRA `(.L_x_256) ;  /* 0xfffffffc00f08947 */ /* 0x010fea000383ffff */
[----:B------:R-:W-:Y:S05]  /*b000*/  BRA `(.L_x_257) ;  /* 0xffffffb400747947 */ /* 0x000fea000383ffff */
.L_x_121:
[----:B---3--:R-:W-:-:S07]  /*b010*/  MOV R0, UR21 ;  /* 0x0000001500007c02 */ /* 0x008fce0008000f00 */
.L_x_258:
[----:B---3--:R3:W4:Y:S02]  /*b020*/  SYNCS.PHASECHK.TRANS64.TRYWAIT P0, [R0+URZ+0x1c8], R2 ;  /* 0x0001c802000075a7 */ /* 0x00872400080011ff */
[----:B----4-:R-:W-:Y:S05]  /*b030*/  @!P0 NANOSLEEP.SYNCS 0x989680 ;  /* 0x009896800000895d */ /* 0x010fea0003900000 */
[----:B------:R-:W4:Y:S02]  /*b040*/  @!P0 SYNCS.PHASECHK.TRANS64 P0, [R0+URZ+0x1c8], R2 ;  /* 0x0001c802000085a7 */ /* 0x000f2400080010ff */
[----:B----4-:R-:W-:Y:S05]  /*b050*/  @!P0 BRA `(.L_x_258) ;  /* 0xfffffffc00f08947 */ /* 0x010fea000383ffff */
[----:B------:R-:W-:Y:S05]  /*b060*/  BRA `(.L_x_259) ;  /* 0xffffffb400647947 */ /* 0x000fea000383ffff */
.L_x_122:
[----:B---3--:R-:W-:-:S07]  /*b070*/  MOV R0, UR21 ;  /* 0x0000001500007c02 */ /* 0x008fce0008000f00 */
.L_x_260:
[----:B---3--:R3:W4:Y:S02]  /*b080*/  SYNCS.PHASECHK.TRANS64.TRYWAIT P0, [R0+URZ+0x1d0], R2 ;  /* 0x0001d002000075a7 */ /* 0x00872400080011ff */
[----:B----4-:R-:W-:Y:S05]  /*b090*/  @!P0 NANOSLEEP.SYNCS 0x989680 ;  /* 0x009896800000895d */ /* 0x010fea0003900000 */
[----:B------:R-:W4:Y:S02]  /*b0a0*/  @!P0 SYNCS.PHASECHK.TRANS64 P0, [R0+URZ+0x1d0], R2 ;  /* 0x0001d002000085a7 */ /* 0x000f2400080010ff */
[----:B----4-:R-:W-:Y:S05]  /*b0b0*/  @!P0 BRA `(.L_x_260) ;  /* 0xfffffffc00f08947 */ /* 0x010fea000383ffff */
[----:B------:R-:W-:Y:S05]  /*b0c0*/  BRA `(.L_x_261) ;  /* 0xffffffb400547947 */ /* 0x000fea000383ffff */
.L_x_124:
[----:B-1----:R1:W2:Y:S02]  /*b0d0*/  SYNCS.PHASECHK.TRANS64.TRYWAIT P0, [R3+URZ+0x1f0], R0 ;  /* 0x0001f000030075a7 */ /* 0x0022a400080011ff */
[----:B--2---:R-:W-:Y:S05]  /*b0e0*/  @!P0 NANOSLEEP.SYNCS 0x989680 ;  /* 0x009896800000895d */ /* 0x004fea0003900000 */
[----:B------:R-:W2:Y:S02]  /*b0f0*/  @!P0 SYNCS.PHASECHK.TRANS64 P0, [R3+URZ+0x1f0], R0 ;  /* 0x0001f000030085a7 */ /* 0x000ea400080010ff */
[----:B--2---:R-:W-:Y:S05]  /*b100*/  @!P0 BRA `(.L_x_124) ;  /* 0xfffffffc00f08947 */ /* 0x004fea000383ffff */
[----:B------:R-:W-:Y:S05]  /*b110*/  BRA `(.L_x_262) ;  /* 0xffffffb800207947 */ /* 0x000fea000383ffff */
.L_x_135:
[----:B-1----:R-:W-:Y:S04]  /*b120*/  MOV R2, UR43 ;  /* 0x0000002b00027c02 */ /* 0x002fe80008000f00 */
[----:B------:R1:W2:Y:S03]  /*b130*/  SYNCS.PHASECHK.TRANS64.TRYWAIT P1, [R2+URZ+0x1a0], R3 ;  /* 0x0001a003020075a7 */ /* 0x0002a600080211ff */
[----:B--2---:R-:W-:Y:S05]  /*b140*/  @!P1 NANOSLEEP.SYNCS 0x989680 ;  /* 0x009896800000995d */ /* 0x004fea0003900000 */
[----:B------:R-:W2:Y:S02]  /*b150*/  @!P1 SYNCS.PHASECHK.TRANS64 P1, [R2+URZ+0x1a0], R3 ;  /* 0x0001a003020095a7 */ /* 0x000ea400080210ff */
[----:B--2---:R-:W-:Y:S05]  /*b160*/  @!P1 BRA `(.L_x_135) ;  /* 0xfffffffc00ec9947 */ /* 0x004fea000383ffff */
[----:B------:R-:W-:Y:S05]  /*b170*/  BRA `(.L_x_134) ;  /* 0xffffffc4008c7947 */ /* 0x000fea000383ffff */
.L_x_137:
[----:B-1----:R1:W4:Y:S02]  /*b180*/  SYNCS.PHASECHK.TRANS64.TRYWAIT P0, [R53+URZ+0x210], R0 ;  /* 0x00021000350075a7 */ /* 0x00232400080011ff */
[----:B----4-:R-:W-:Y:S05]  /*b190*/  @!P0 NANOSLEEP.SYNCS 0x989680 ;  /* 0x009896800000895d */ /* 0x010fea0003900000 */
[----:B------:R-:W4:Y:S02]  /*b1a0*/  @!P0 SYNCS.PHASECHK.TRANS64 P0, [R53+URZ+0x210], R0 ;  /* 0x00021000350085a7 */ /* 0x000f2400080010ff */
[----:B----4-:R-:W-:Y:S05]  /*b1b0*/  @!P0 BRA `(.L_x_137) ;  /* 0xfffffffc00f08947 */ /* 0x010fea000383ffff */
[----:B------:R-:W-:Y:S05]  /*b1c0*/  BRA `(.L_x_136) ;  /* 0xffffffc400ac7947 */ /* 0x000fea000383ffff */
.L_x_146:
[----:B--2---:R2:W3:Y:S02]  /*b1d0*/  SYNCS.PHASECHK.TRANS64.TRYWAIT P0, [R2+URZ+0x1a0], R0 ;  /* 0x0001a000020075a7 */ /* 0x0044e400080011ff */
[----:B---3--:R-:W-:Y:S05]  /*b1e0*/  @!P0 NANOSLEEP.SYNCS 0x989680 ;  /* 0x009896800000895d */ /* 0x008fea0003900000 */
[----:B------:R-:W3:Y:S02]  /*b1f0*/  @!P0 SYNCS.PHASECHK.TRANS64 P0, [R2+URZ+0x1a0], R0 ;  /* 0x0001a000020085a7 */ /* 0x000ee400080010ff */
[----:B---3--:R-:W-:Y:S05]  /*b200*/  @!P0 BRA `(.L_x_146) ;  /* 0xfffffffc00f08947 */ /* 0x008fea000383ffff */
[----:B------:R-:W-:Y:S05]  /*b210*/  BRA `(.L_x_145) ;  /* 0xffffffcc00bc7947 */ /* 0x000fea000383ffff */
.L_x_154:
[----:B--2---:R2:W3:Y:S02]  /*b220*/  SYNCS.PHASECHK.TRANS64.TRYWAIT P0, [R2+URZ+0x1a0], R4 ;  /* 0x0001a004020075a7 */ /* 0x0044e400080011ff */
[----:B---3--:R-:W-:Y:S05]  /*b230*/  @!P0 NANOSLEEP.SYNCS 0x989680 ;  /* 0x009896800000895d */ /* 0x008fea0003900000 */
[----:B------:R-:W3:Y:S02]  /*b240*/  @!P0 SYNCS.PHASECHK.TRANS64 P0, [R2+URZ+0x1a0], R4 ;  /* 0x0001a004020085a7 */ /* 0x000ee400080010ff */
[----:B---3--:R-:W-:Y:S05]  /*b250*/  @!P0 BRA `(.L_x_154) ;  /* 0xfffffffc00f08947 */ /* 0x008fea000383ffff */
[----:B------:R-:W-:Y:S05]  /*b260*/  BRA `(.L_x_153) ;  /* 0xffffffd400dc7947 */ /* 0x000fea000383ffff */
.L_x_162:
[----:B--2---:R2:W3:Y:S02]  /*b270*/  SYNCS.PHASECHK.TRANS64.TRYWAIT P0, [R3+URZ+0x1a0], R0 ;  /* 0x0001a000030075a7 */ /* 0x0044e400080011ff */
[----:B---3--:R-:W-:Y:S05]  /*b280*/  @!P0 NANOSLEEP.SYNCS 0x989680 ;  /* 0x009896800000895d */ /* 0x008fea0003900000 */
[----:B------:R-:W3:Y:S02]  /*b290*/  @!P0 SYNCS.PHASECHK.TRANS64 P0, [R3+URZ+0x1a0], R0 ;  /* 0x0001a000030085a7 */ /* 0x000ee400080010ff */
[----:B---3--:R-:W-:Y:S05]  /*b2a0*/  @!P0 BRA `(.L_x_162) ;  /* 0xfffffffc00f08947 */ /* 0x008fea000383ffff */
[----:B------:R-:W-:Y:S05]  /*b2b0*/  BRA `(.L_x_161) ;  /* 0xffffffdc00fc7947 */ /* 0x000fea000383ffff */
        .weak           $__internal_0_$__cuda_sm10x_tcgen05_guardrail_trap_col_being_dealloced_not_returned_by_alloc
        .type           $__internal_0_$__cuda_sm10x_tcgen05_guardrail_trap_col_being_dealloced_not_returned_by_alloc,@function
        .size           $__internal_0_$__cuda_sm10x_tcgen05_guardrail_trap_col_being_dealloced_not_returned_by_alloc,($__internal_1_$__cuda_sm10x_tcgen05_guardrail_trap_phase_invalid_during_alloc - $__internal_0_$__cuda_sm10x_tcgen05_guardrail_trap_col_being_dealloced_not_returned_by_alloc)
$__internal_0_$__cuda_sm10x_tcgen05_guardrail_trap_col_being_dealloced_not_returned_by_alloc:
[----:B------:R-:W-:Y:S05]  /*b2c0*/  BPT.TRAP 0x1 ;  /* 0x000000040000795c */ /* 0x000fea0000300000 */
[----:B------:R-:W-:-:S04]  /*b2d0*/  HFMA2 R3, -RZ, RZ, 0, 0 ;  /* 0x00000000ff037431 */ /* 0x000fc800000001ff */
[----:B------:R-:W-:Y:S05]  /*b2e0*/  RET.REL.NODEC R2 `(_ZN7cutlass13device_kernelINS_4gemm6kernel13GemmUniversalIN4cute5tupleIJiiiiEEENS1_10collective13CollectiveMmaINS1_35MainloopSm100TmaUmmaWarpSpecializedILi26ELi2ELi4ENS5_IJNS4_1CILi8EEENSA_ILi1EEESC_EEEEENS5_IJNSA_ILi128EEESF_NSA_ILi32EEEEEENS_10bfloat16_tENS5_IJlSC_lEEESI_SJ_NS4_8TiledMMAINS4_8MMA_AtomIJNS4_26SM100_MMA_F16BF16_2x1SM_SSISI_SI_fLi128ELi128ELNS4_4UMMA5MajorE0ELSO_0ELNSN_7ScaleInE0ELSP_0EEEEEENS4_6LayoutINS5_IJSC_SC_SC_EEENS5_IJNSA_ILi0EEESU_SU_EEEEENS5_IJNS4_10UnderscoreESX_SX_EEEEENS4_18SM100_TMA_2SM_LOADENS4_14ComposedLayoutINS4_7SwizzleILi2ELi4ELi3EEENS4_18smem_ptr_flag_bitsILi16EEENSS_INS5_IJSB_SG_EEENS5_IJSG_SC_EEEEEEEvNS4_8identityENS4_28SM100_TMA_2SM_LOAD_MULTICASTES19_vS1A_EENS_8epilogue10collective18CollectiveEpilogueINS1D_23Sm100TmaWarpSpecializedILi4ELi2ELi16ELb1ELb0EEEJNS5_IJNSA_ILi64EEESF_SG_EEENS5_IJNSS_IS1I_SC_EENSS_INS5_IJNSA_ILi16EEENSA_ILi2EEEEEENS5_IJSC_S1I_EEEEEEEESI_SJ_SI_SJ_NS1D_6fusion15FusionCallbacksIS1H_NS1R_17LinearCombinationISI_fSI_fLNS_15FloatRoundStyleE2EEES1J_S1Q_JEEENS4_5SM1004TMEM4LOAD26SM100_TMEM_LOAD_32dp32b16xENS4_13SM90_TMA_LOADENS11_INS12_ILi1ELi4ELi3EEES15_NSS_INS5_IJSB_S1L_EEENS5_IJS1L_SC_EEEEEEENS4_39AutoVectorizingCopyWithAssumedAlignmentILi128EEENS4_14SM90_TMA_STOREES26_S28_S28_EEEvvEEEEvNT_6ParamsE) ;  /* 0xffffff4c02447950 */ /* 0x000fea0003c3ffff */
        .weak           $__internal_1_$__cuda_sm10x_tcgen05_guardrail_trap_phase_invalid_during_alloc
        .type           $__internal_1_$__cuda_sm10x_tcgen05_guardrail_trap_phase_invalid_during_alloc,@function
        .size           $__internal_1_$__cuda_sm10x_tcgen05_guardrail_trap_phase_invalid_during_alloc,($__internal_2_$__cuda_sm10x_tcgen05_guardrail_trap_unallocated_columns_being_dealloced - $__internal_1_$__cuda_sm10x_tcgen05_guardrail_trap_phase_invalid_during_alloc)
$__internal_1_$__cuda_sm10x_tcgen05_guardrail_trap_phase_invalid_during_alloc:
[----:B------:R-:W-:Y:S05]  /*b2f0*/  BPT.TRAP 0x1 ;  /* 0x000000040000795c */ /* 0x000fea0000300000 */
[----:B------:R-:W-:-:S04]  /*b300*/  MOV R5, 0x0 ;  /* 0x0000000000057802 */ /* 0x000fc80000000f00 */
[----:B------:R-:W-:Y:S05]  /*b310*/  RET.REL.NODEC R4 `(_ZN7cutlass13device_kernelINS_4gemm6kernel13GemmUniversalIN4cute5tupleIJiiiiEEENS1_10collective13CollectiveMmaINS1_35MainloopSm100TmaUmmaWarpSpecializedILi26ELi2ELi4ENS5_IJNS4_1CILi8EEENSA_ILi1EEESC_EEEEENS5_IJNSA_ILi128EEESF_NSA_ILi32EEEEEENS_10bfloat16_tENS5_IJlSC_lEEESI_SJ_NS4_8TiledMMAINS4_8MMA_AtomIJNS4_26SM100_MMA_F16BF16_2x1SM_SSISI_SI_fLi128ELi128ELNS4_4UMMA5MajorE0ELSO_0ELNSN_7ScaleInE0ELSP_0EEEEEENS4_6LayoutINS5_IJSC_SC_SC_EEENS5_IJNSA_ILi0EEESU_SU_EEEEENS5_IJNS4_10UnderscoreESX_SX_EEEEENS4_18SM100_TMA_2SM_LOADENS4_14ComposedLayoutINS4_7SwizzleILi2ELi4ELi3EEENS4_18smem_ptr_flag_bitsILi16EEENSS_INS5_IJSB_SG_EEENS5_IJSG_SC_EEEEEEEvNS4_8identityENS4_28SM100_TMA_2SM_LOAD_MULTICASTES19_vS1A_EENS_8epilogue10collective18CollectiveEpilogueINS1D_23Sm100TmaWarpSpecializedILi4ELi2ELi16ELb1ELb0EEEJNS5_IJNSA_ILi64EEESF_SG_EEENS5_IJNSS_IS1I_SC_EENSS_INS5_IJNSA_ILi16EEENSA_ILi2EEEEEENS5_IJSC_S1I_EEEEEEEESI_SJ_SI_SJ_NS1D_6fusion15FusionCallbacksIS1H_NS1R_17LinearCombinationISI_fSI_fLNS_15FloatRoundStyleE2EEES1J_S1Q_JEEENS4_5SM1004TMEM4LOAD26SM100_TMEM_LOAD_32dp32b16xENS4_13SM90_TMA_LOADENS11_INS12_ILi1ELi4ELi3EEES15_NSS_INS5_IJSB_S1L_EEENS5_IJS1L_SC_EEEEEEENS4_39AutoVectorizingCopyWithAssumedAlignmentILi128EEENS4_14SM90_TMA_STOREES26_S28_S28_EEEvvEEEEvNT_6ParamsE) ;  /* 0xffffff4c04387950 */ /* 0x000fea0003c3ffff */
        .weak           $__internal_2_$__cuda_sm10x_tcgen05_guardrail_trap_unallocated_columns_being_dealloced
        .type           $__internal_2_$__cuda_sm10x_tcgen05_guardrail_trap_unallocated_columns_being_dealloced,@function
        .size           $__internal_2_$__cuda_sm10x_tcgen05_guardrail_trap_unallocated_columns_being_dealloced,(.L_x_264 - $__internal_2_$__cuda_sm10x_tcgen05_guardrail_trap_unallocated_columns_being_dealloced)
$__internal_2_$__cuda_sm10x_tcgen05_guardrail_trap_unallocated_columns_being_dealloced:
[----:B------:R-:W-:Y:S05]  /*b320*/  BPT.TRAP 0x1 ;  /* 0x000000040000795c */ /* 0x000fea0000300000 */
[----:B------:R-:W-:-:S04]  /*b330*/  HFMA2 R3, -RZ, RZ, 0, 0 ;  /* 0x00000000ff037431 */ /* 0x000fc800000001ff */
[----:B------:R-:W-:Y:S05]  /*b340*/  RET.REL.NODEC R2 `(_ZN7cutlass13device_kernelINS_4gemm6kernel13GemmUniversalIN4cute5tupleIJiiiiEEENS1_10collective13CollectiveMmaINS1_35MainloopSm100TmaUmmaWarpSpecializedILi26ELi2ELi4ENS5_IJNS4_1CILi8EEENSA_ILi1EEESC_EEEEENS5_IJNSA_ILi128EEESF_NSA_ILi32EEEEEENS_10bfloat16_tENS5_IJlSC_lEEESI_SJ_NS4_8TiledMMAINS4_8MMA_AtomIJNS4_26SM100_MMA_F16BF16_2x1SM_SSISI_SI_fLi128ELi128ELNS4_4UMMA5MajorE0ELSO_0ELNSN_7ScaleInE0ELSP_0EEEEEENS4_6LayoutINS5_IJSC_SC_SC_EEENS5_IJNSA_ILi0EEESU_SU_EEEEENS5_IJNS4_10UnderscoreESX_SX_EEEEENS4_18SM100_TMA_2SM_LOADENS4_14ComposedLayoutINS4_7SwizzleILi2ELi4ELi3EEENS4_18smem_ptr_flag_bitsILi16EEENSS_INS5_IJSB_SG_EEENS5_IJSG_SC_EEEEEEEvNS4_8identityENS4_28SM100_TMA_2SM_LOAD_MULTICASTES19_vS1A_EENS_8epilogue10collective18CollectiveEpilogueINS1D_23Sm100TmaWarpSpecializedILi4ELi2ELi16ELb1ELb0EEEJNS5_IJNSA_ILi64EEESF_SG_EEENS5_IJNSS_IS1I_SC_EENSS_INS5_IJNSA_ILi16EEENSA_ILi2EEEEEENS5_IJSC_S1I_EEEEEEEESI_SJ_SI_SJ_NS1D_6fusion15FusionCallbacksIS1H_NS1R_17LinearCombinationISI_fSI_fLNS_15FloatRoundStyleE2EEES1J_S1Q_JEEENS4_5SM1004TMEM4LOAD26SM100_TMEM_LOAD_32dp32b16xENS4_13SM90_TMA_LOADENS11_INS12_ILi1ELi4ELi3EEES15_NSS_INS5_IJSB_S1L_EEENS5_IJS1L_SC_EEEEEEENS4_39AutoVectorizingCopyWithAssumedAlignmentILi128EEENS4_14SM90_TMA_STOREES26_S28_S28_EEEvvEEEEvNT_6ParamsE) ;  /* 0xffffff4c022c7950 */ /* 0x000fea0003c3ffff */
.L_x_263:
[----:B------:R-:W-:-:S00]  /*b350*/  BRA `(.L_x_263) ;  /* 0xfffffffc00fc7947 */ /* 0x000fc0000383ffff */
[----:B------:R-:W-:-:S00]  /*b360*/  NOP ;  /* 0x0000000000007918 */ /* 0x000fc00000000000 */
        /* <DEDUP_REMOVED lines=9> */
.L_x_264:


//--------------------- .nv.global.init           --------------------------
	.section	.nv.global.init,"aw",@progbits
.nv.global.init:
	.type		$str$27,@object
	.size		$str$27,($str$28 - $str$27)
$str$27:
        /*0000*/ 	.byte	0x28, 0x61, 0x64, 0x64, 0x72, 0x65, 0x73, 0x73, 0x20, 0x26, 0x20, 0x6d, 0x61, 0x73, 0x6b, 0x29
        /*0010*/ 	.byte	0x20, 0x3d, 0x3d, 0x20, 0x30, 0x00
	.type		$str$28,@object
	.size		$str$28,($str$26 - $str$28)
$str$28:
        /*0016*/ 	.byte	0x2f, 0x74, 0x6d, 0x70, 0x2f, 0x63, 0x75, 0x74, 0x6c, 0x61, 0x73, 0x73, 0x5f, 0x73, 0x77, 0x65
        /*0026*/ 	.byte	0x65, 0x70, 0x5f, 0x73, 0x72, 0x63, 0x2f, 0x69, 0x6e, 0x63, 0x6c, 0x75, 0x64, 0x65, 0x2f, 0x63
        /*0036*/ 	.byte	0x75, 0x74, 0x65, 0x2f, 0x70, 0x6f, 0x69, 0x6e, 0x74, 0x65, 0x72, 0x5f, 0x66, 0x6c, 0x61, 0x67
        /*0046*/ 	.byte	0x67, 0x65, 0x64, 0x2e, 0x68, 0x70, 0x70, 0x00
	.type		$str$26,@object
	.size		$str$26,($str$25 - $str$26)
$str$26:
        /*004e*/ 	.byte	0x2f, 0x74, 0x6d, 0x70, 0x2f, 0x63, 0x75, 0x74, 0x6c, 0x61, 0x73, 0x73, 0x5f, 0x73, 0x77, 0x65
        /*005e*/ 	.byte	0x65, 0x70, 0x5f, 0x73, 0x72, 0x63, 0x2f, 0x69, 0x6e, 0x63, 0x6c, 0x75, 0x64, 0x65, 0x2f, 0x63
        /*006e*/ 	.byte	0x75, 0x74, 0x65, 0x2f, 0x61, 0x74, 0x6f, 0x6d, 0x2f, 0x63, 0x6f, 0x70, 0x79, 0x5f, 0x74, 0x72
        /*007e*/ 	.byte	0x61, 0x69, 0x74, 0x73, 0x5f, 0x73, 0x6d, 0x31, 0x30, 0x30, 0x2e, 0x68, 0x70, 0x70, 0x00
	.type		$str$25,@object
	.size		$str$25,(__unnamed_1 - $str$25)
$str$25:
        /*008d*/ 	.byte	0x28, 0x28, 0x75, 0x69, 0x6e, 0x74, 0x33, 0x32, 0x5f, 0x74, 0x28, 0x74, 0x68, 0x72, 0x65, 0x61
        /*009d*/ 	.byte	0x64, 0x49, 0x64, 0x78, 0x2e, 0x78, 0x29, 0x20, 0x2f, 0x20, 0x33, 0x32, 0x29, 0x20, 0x25, 0x20
        /*00ad*/ 	.byte	0x34, 0x29, 0x20, 0x3d, 0x3d, 0x20, 0x28, 0x28, 0x28, 0x74, 0x6d, 0x65, 0x6d, 0x5f, 0x61, 0x64
        /*00bd*/ 	.byte	0x64, 0x72, 0x20, 0x3e, 0x3e, 0x20, 0x31, 0x36, 0x29, 0x20, 0x2f, 0x20, 0x33, 0x32, 0x29, 0x20
        /*00cd*/ 	.byte	0x25, 0x20, 0x34, 0x29, 0x00
	.type		__unnamed_1,@object
	.size		__unnamed_1,(__unnamed_2 - __unnamed_1)
__unnamed_1:
        /*00d2*/ 	.byte	0x61, 0x75, 0x74, 0x6f, 0x20, 0x63, 0x75, 0x74, 0x65, 0x3a, 0x3a, 0x61, 0x73, 0x5f, 0x70, 0x6f
        /* <DEDUP_REMOVED lines=24> */
        /*0262*/ 	.byte	0x43, 0x3c, 0x32, 0x30, 0x34, 0x38, 0x3e, 0x3e, 0x3e, 0x3e, 0x5d, 0x00
	.type		__unnamed_2,@object
	.size		__unnamed_2,(.L_2 - __unnamed_2)
__unnamed_2:
        /* <DEDUP_REMOVED lines=40> */
        /*04ee*/ 	.byte	0x3a, 0x3a, 0x43, 0x3c, 0x30, 0x3e, 0x3e, 0x3e, 0x3e, 0x5d, 0x00
.L_2:


//--------------------- .nv.shared._ZN7cutlass13device_kernelINS_4gemm6kernel13GemmUniversalIN4cute5tupleIJiiiiEEENS1_10collective13CollectiveMmaINS1_35MainloopSm100TmaUmmaWarpSpecializedILi26ELi2ELi4ENS5_IJNS4_1CILi8EEENSA_ILi1EEESC_EEEEENS5_IJNSA_ILi128EEESF_NSA_ILi32EEEEEENS_10bfloat16_tENS5_IJlSC_lEEESI_SJ_NS4_8TiledMMAINS4_8MMA_AtomIJNS4_26SM100_MMA_F16BF16_2x1SM_SSISI_SI_fLi128ELi128ELNS4_4UMMA5MajorE0ELSO_0ELNSN_7ScaleInE0ELSP_0EEEEEENS4_6LayoutINS5_IJSC_SC_SC_EEENS5_IJNSA_ILi0EEESU_SU_EEEEENS5_IJNS4_10UnderscoreESX_SX_EEEEENS4_18SM100_TMA_2SM_LOADENS4_14ComposedLayoutINS4_7SwizzleILi2ELi4ELi3EEENS4_18smem_ptr_flag_bitsILi16EEENSS_INS5_IJSB_SG_EEENS5_IJSG_SC_EEEEEEEvNS4_8identityENS4_28SM100_TMA_2SM_LOAD_MULTICASTES19_vS1A_EENS_8epilogue10collective18CollectiveEpilogueINS1D_23Sm100TmaWarpSpecializedILi4ELi2ELi16ELb1ELb0EEEJNS5_IJNSA_ILi64EEESF_SG_EEENS5_IJNSS_IS1I_SC_EENSS_INS5_IJNSA_ILi16EEENSA_ILi2EEEEEENS5_IJSC_S1I_EEEEEEEESI_SJ_SI_SJ_NS1D_6fusion15FusionCallbacksIS1H_NS1R_17LinearCombinationISI_fSI_fLNS_15FloatRoundStyleE2EEES1J_S1Q_JEEENS4_5SM1004TMEM4LOAD26SM100_TMEM_LOAD_32dp32b16xENS4_13SM90_TMA_LOADENS11_INS12_ILi1ELi4ELi3EEES15_NSS_INS5_IJSB_S1L_EEENS5_IJS1L_SC_EEEEEEENS4_39AutoVectorizingCopyWithAssumedAlignmentILi128EEENS4_14SM90_TMA_STOREES26_S28_S28_EEEvvEEEEvNT_6ParamsE --------------------------
	.section	.nv.shared._ZN7cutlass13device_kernelINS_4gemm6kernel13GemmUniversalIN4cute5tupleIJiiiiEEENS1_10collective13CollectiveMmaINS1_35MainloopSm100TmaUmmaWarpSpecializedILi26ELi2ELi4ENS5_IJNS4_1CILi8EEENSA_ILi1EEESC_EEEEENS5_IJNSA_ILi128EEESF_NSA_ILi32EEEEEENS_10bfloat16_tENS5_IJlSC_lEEESI_SJ_NS4_8TiledMMAINS4_8MMA_AtomIJNS4_26SM100_MMA_F16BF16_2x1SM_SSISI_SI_fLi128ELi128ELNS4_4UMMA5MajorE0ELSO_0ELNSN_7ScaleInE0ELSP_0EEEEEENS4_6LayoutINS5_IJSC_SC_SC_EEENS5_IJNSA_ILi0EEESU_SU_EEEEENS5_IJNS4_10UnderscoreESX_SX_EEEEENS4_18SM100_TMA_2SM_LOADENS4_14ComposedLayoutINS4_7SwizzleILi2ELi4ELi3EEENS4_18smem_ptr_flag_bitsILi16EEENSS_INS5_IJSB_SG_EEENS5_IJSG_SC_EEEEEEEvNS4_8identityENS4_28SM100_TMA_2SM_LOAD_MULTICASTES19_vS1A_EENS_8epilogue10collective18CollectiveEpilogueINS1D_23Sm100TmaWarpSpecializedILi4ELi2ELi16ELb1ELb0EEEJNS5_IJNSA_ILi64EEESF_SG_EEENS5_IJNSS_IS1I_SC_EENSS_INS5_IJNSA_ILi16EEENSA_ILi2EEEEEENS5_IJSC_S1I_EEEEEEEESI_SJ_SI_SJ_NS1D_6fusion15FusionCallbacksIS1H_NS1R_17LinearCombinationISI_fSI_fLNS_15FloatRoundStyleE2EEES1J_S1Q_JEEENS4_5SM1004TMEM4LOAD26SM100_TMEM_LOAD_32dp32b16xENS4_13SM90_TMA_LOADENS11_INS12_ILi1ELi4ELi3EEES15_NSS_INS5_IJSB_S1L_EEENS5_IJS1L_SC_EEEEEEENS4_39AutoVectorizingCopyWithAssumedAlignmentILi128EEENS4_14SM90_TMA_STOREES26_S28_S28_EEEvvEEEEvNT_6ParamsE,"aw",@nobits
	.sectionflags	@""
	.align	16
	.zero		1024


//--------------------- .nv.shared.reserved.0     --------------------------
	.section	.nv.shared.reserved.0,"aw",@nobits
	.weak		__nv_reservedSMEM_offset_0_alias
	.size		__nv_reservedSMEM_offset_0_alias, 0, 64
	.other		__nv_reservedSMEM_offset_0_alias,@"STO_CUDA_RESERVED_SHARED STV_DEFAULT"
__nv_reservedSMEM_offset_0_alias:
	.zero		0
.nv.shared.reserved.0:
	.zero		64
	.weak		__nv_reservedSMEM_tcgen05_partition
	.type		__nv_reservedSMEM_tcgen05_partition,@object
	.size		__nv_reservedSMEM_tcgen05_partition,(.L_0 - __nv_reservedSMEM_tcgen05_partition)
__nv_reservedSMEM_tcgen05_partition:
	.zero		32
.L_0:


//--------------------- .nv.global                --------------------------
	.section	.nv.global,"aw",@nobits
.nv.global:
	.type		_ZN40_INTERNAL_8e9b53a0_4_k_cu_5da2237a_350124cute1_E,@object
	.size		_ZN40_INTERNAL_8e9b53a0_4_k_cu_5da2237a_350124cute1_E,(_ZN40_INTERNAL_8e9b53a0_4_k_cu_5da2237a_350124cuda3std3__45__cpo6cbeginE - _ZN40_INTERNAL_8e9b53a0_4_k_cu_5da2237a_350124cute1_E)
_ZN40_INTERNAL_8e9b53a0_4_k_cu_5da2237a_350124cute1_E:
	.zero		1
	.type		_ZN40_INTERNAL_8e9b53a0_4_k_cu_5da2237a_350124cuda3std3__45__cpo6cbeginE,@object
	.size		_ZN40_INTERNAL_8e9b53a0_4_k_cu_5da2237a_350124cuda3std3__45__cpo6cbeginE,(_ZN40_INTERNAL_8e9b53a0_4_k_cu_5da2237a_350124cuda3std3__48in_placeE - _ZN40_INTERNAL_8e9b53a0_4_k_cu_5da2237a_350124cuda3std3__45__cpo6cbeginE)
_ZN40_INTERNAL_8e9b53a0_4_k_cu_5da2237a_350124cuda3std3__45__cpo6cbeginE:
	.zero		1
	.type		_ZN40_INTERNAL_8e9b53a0_4_k_cu_5da2237a_350124cuda3std3__48in_placeE,@object
	.size		_ZN40_INTERNAL_8e9b53a0_4_k_cu_5da2237a_350124cuda3std3__48in_placeE,(_ZN40_INTERNAL_8e9b53a0_4_k_cu_5da2237a_350124cuda3std6ranges3__45__cpo9iter_moveE - _ZN40_INTERNAL_8e9b53a0_4_k_cu_5da2237a_350124cuda3std3__48in_placeE)
_ZN40_INTERNAL_8e9b53a0_4_k_cu_5da2237a_350124cuda3std3__48in_placeE:
	.zero		1
	.type		_ZN40_INTERNAL_8e9b53a0_4_k_cu_5da2237a_350124cuda3std6ranges3__45__cpo9iter_moveE,@object
	.size		_ZN40_INTERNAL_8e9b53a0_4_k_cu_5da2237a_350124cuda3std6ranges3__45__cpo9iter_moveE,(_ZN40_INTERNAL_8e9b53a0_4_k_cu_5da2237a_350124cuda3std3__45__cpo5beginE - _ZN40_INTERNAL_8e9b53a0_4_k_cu_5da2237a_350124cuda3std6ranges3__45__cpo9iter_moveE)
_ZN40_INTERNAL_8e9b53a0_4_k_cu_5da2237a_350124cuda3std6ranges3__45__cpo9iter_moveE:
	.zero		1
	.type		_ZN40_INTERNAL_8e9b53a0_4_k_cu_5da2237a_350124cuda3std3__45__cpo5beginE,@object
	.size		_ZN40_INTERNAL_8e9b53a0_4_k_cu_5da2237a_350124cuda3std3__45__cpo5beginE,(_ZN40_INTERNAL_8e9b53a0_4_k_cu_5da2237a_350124cuda3std3__442_GLOBAL__N__8e9b53a0_4_k_cu_5da2237a_350126ignoreE - _ZN40_INTERNAL_8e9b53a0_4_k_cu_5da2237a_350124cuda3std3__45__cpo5beginE)
_ZN40_INTERNAL_8e9b53a0_4_k_cu_5da2237a_350124cuda3std3__45__cpo5beginE:
	.zero		1
	.type		_ZN40_INTERNAL_8e9b53a0_4_k_cu_5da2237a_350124cuda3std3__442_GLOBAL__N__8e9b53a0_4_k_cu_5da2237a_350126ignoreE,@object
	.size		_ZN40_INTERNAL_8e9b53a0_4_k_cu_5da2237a_350124cuda3std3__442_GLOBAL__N__8e9b53a0_4_k_cu_5da2237a_350126ignoreE,(_ZN40_INTERNAL_8e9b53a0_4_k_cu_5da2237a_350124cute7productE - _ZN40_INTERNAL_8e9b53a0_4_k_cu_5da2237a_350124cuda3std3__442_GLOBAL__N__8e9b53a0_4_k_cu_5da2237a_350126ignoreE)
_ZN40_INTERNAL_8e9b53a0_4_k_cu_5da2237a_350124cuda3std3__442_GLOBAL__N__8e9b53a0_4_k_cu_5da2237a_350126ignoreE:
	.zero		1
	.type		_ZN40_INTERNAL_8e9b53a0_4_k_cu_5da2237a_350124cute7productE,@object
	.size		_ZN40_INTERNAL_8e9b53a0_4_k_cu_5da2237a_350124cute7productE,(_ZN40_INTERNAL_8e9b53a0_4_k_cu_5da2237a_350124cuda3std3__45__cpo3endE - _ZN40_INTERNAL_8e9b53a0_4_k_cu_5da2237a_350124cute7productE)
_ZN40_INTERNAL_8e9b53a0_4_k_cu_5da2237a_350124cute7productE:
	.zero		1
	.type		_ZN40_INTERNAL_8e9b53a0_4_k_cu_5da2237a_350124cuda3std3__45__cpo3endE,@object
	.size		_ZN40_INTERNAL_8e9b53a0_4_k_cu_5da2237a_350124cuda3std3__45__cpo3endE,(_ZN40_INTERNAL_8e9b53a0_4_k_cu_5da2237a_350124cuda3std3__419piecewise_constructE - _ZN40_INTERNAL_8e9b53a0_4_k_cu_5da2237a_350124cuda3std3__45__cpo3endE)
_ZN40_INTERNAL_8e9b53a0_4_k_cu_5da2237a_350124cuda3std3__45__cpo3endE:
	.zero		1
	.type		_ZN40_INTERNAL_8e9b53a0_4_k_cu_5da2237a_350124cuda3std3__419piecewise_constructE,@object
	.size		_ZN40_INTERNAL_8e9b53a0_4_k_cu_5da2237a_350124cuda3std3__419piecewise_constructE,(_ZN40_INTERNAL_8e9b53a0_4_k_cu_5da2237a_350124cuda3std3__45__cpo4cendE - _ZN40_INTERNAL_8e9b53a0_4_k_cu_5da2237a_350124cuda3std3__419piecewise_constructE)
_ZN40_INTERNAL_8e9b53a0_4_k_cu_5da2237a_350124cuda3std3__419piecewise_constructE:
	.zero		1
	.type		_ZN40_INTERNAL_8e9b53a0_4_k_cu_5da2237a_350124cuda3std3__45__cpo4cendE,@object
	.size		_ZN40_INTERNAL_8e9b53a0_4_k_cu_5da2237a_350124cuda3std3__45__cpo4cendE,(_ZN40_INTERNAL_8e9b53a0_4_k_cu_5da2237a_350124cuda3std6ranges3__45__cpo4swapE - _ZN40_INTERNAL_8e9b53a0_4_k_cu_5da2237a_350124cuda3std3__45__cpo4cendE)
_ZN40_INTERNAL_8e9b53a0_4_k_cu_5da2237a_350124cuda3std3__45__cpo4cendE:
	.zero		1
	.type		_ZN40_INTERNAL_8e9b53a0_4_k_cu_5da2237a_350124cuda3std6ranges3__45__cpo4swapE,@object
	.size		_ZN40_INTERNAL_8e9b53a0_4_k_cu_5da2237a_350124cuda3std6ranges3__45__cpo4swapE,(.L_10 - _ZN40_INTERNAL_8e9b53a0_4_k_cu_5da2237a_350124cuda3std6ranges3__45__cpo4swapE)
_ZN40_INTERNAL_8e9b53a0_4_k_cu_5da2237a_350124cuda3std6ranges3__45__cpo4swapE:
	.zero		1
.L_10:


//--------------------- .nv.constant0._ZN7cutlass13device_kernelINS_4gemm6kernel13GemmUniversalIN4cute5tupleIJiiiiEEENS1_10collective13CollectiveMmaINS1_35MainloopSm100TmaUmmaWarpSpecializedILi26ELi2ELi4ENS5_IJNS4_1CILi8EEENSA_ILi1EEESC_EEEEENS5_IJNSA_ILi128EEESF_NSA_ILi32EEEEEENS_10bfloat16_tENS5_IJlSC_lEEESI_SJ_NS4_8TiledMMAINS4_8MMA_AtomIJNS4_26SM100_MMA_F16BF16_2x1SM_SSISI_SI_fLi128ELi128ELNS4_4UMMA5MajorE0ELSO_0ELNSN_7ScaleInE0ELSP_0EEEEEENS4_6LayoutINS5_IJSC_SC_SC_EEENS5_IJNSA_ILi0EEESU_SU_EEEEENS5_IJNS4_10UnderscoreESX_SX_EEEEENS4_18SM100_TMA_2SM_LOADENS4_14ComposedLayoutINS4_7SwizzleILi2ELi4ELi3EEENS4_18smem_ptr_flag_bitsILi16EEENSS_INS5_IJSB_SG_EEENS5_IJSG_SC_EEEEEEEvNS4_8identityENS4_28SM100_TMA_2SM_LOAD_MULTICASTES19_vS1A_EENS_8epilogue10collective18CollectiveEpilogueINS1D_23Sm100TmaWarpSpecializedILi4ELi2ELi16ELb1ELb0EEEJNS5_IJNSA_ILi64EEESF_SG_EEENS5_IJNSS_IS1I_SC_EENSS_INS5_IJNSA_ILi16EEENSA_ILi2EEEEEENS5_IJSC_S1I_EEEEEEEESI_SJ_SI_SJ_NS1D_6fusion15FusionCallbacksIS1H_NS1R_17LinearCombinationISI_fSI_fLNS_15FloatRoundStyleE2EEES1J_S1Q_JEEENS4_5SM1004TMEM4LOAD26SM100_TMEM_LOAD_32dp32b16xENS4_13SM90_TMA_LOADENS11_INS12_ILi1ELi4ELi3EEES15_NSS_INS5_IJSB_S1L_EEENS5_IJS1L_SC_EEEEEEENS4_39AutoVectorizingCopyWithAssumedAlignmentILi128EEENS4_14SM90_TMA_STOREES26_S28_S28_EEEvvEEEEvNT_6ParamsE --------------------------
	.section	.nv.constant0._ZN7cutlass13device_kernelINS_4gemm6kernel13GemmUniversalIN4cute5tupleIJiiiiEEENS1_10collective13CollectiveMmaINS1_35MainloopSm100TmaUmmaWarpSpecializedILi26ELi2ELi4ENS5_IJNS4_1CILi8EEENSA_ILi1EEESC_EEEEENS5_IJNSA_ILi128EEESF_NSA_ILi32EEEEEENS_10bfloat16_tENS5_IJlSC_lEEESI_SJ_NS4_8TiledMMAINS4_8MMA_AtomIJNS4_26SM100_MMA_F16BF16_2x1SM_SSISI_SI_fLi128ELi128ELNS4_4UMMA5MajorE0ELSO_0ELNSN_7ScaleInE0ELSP_0EEEEEENS4_6LayoutINS5_IJSC_SC_SC_EEENS5_IJNSA_ILi0EEESU_SU_EEEEENS5_IJNS4_10UnderscoreESX_SX_EEEEENS4_18SM100_TMA_2SM_LOADENS4_14ComposedLayoutINS4_7SwizzleILi2ELi4ELi3EEENS4_18smem_ptr_flag_bitsILi16EEENSS_INS5_IJSB_SG_EEENS5_IJSG_SC_EEEEEEEvNS4_8identityENS4_28SM100_TMA_2SM_LOAD_MULTICASTES19_vS1A_EENS_8epilogue10collective18CollectiveEpilogueINS1D_23Sm100TmaWarpSpecializedILi4ELi2ELi16ELb1ELb0EEEJNS5_IJNSA_ILi64EEESF_SG_EEENS5_IJNSS_IS1I_SC_EENSS_INS5_IJNSA_ILi16EEENSA_ILi2EEEEEENS5_IJSC_S1I_EEEEEEEESI_SJ_SI_SJ_NS1D_6fusion15FusionCallbacksIS1H_NS1R_17LinearCombinationISI_fSI_fLNS_15FloatRoundStyleE2EEES1J_S1Q_JEEENS4_5SM1004TMEM4LOAD26SM100_TMEM_LOAD_32dp32b16xENS4_13SM90_TMA_LOADENS11_INS12_ILi1ELi4ELi3EEES15_NSS_INS5_IJSB_S1L_EEENS5_IJS1L_SC_EEEEEEENS4_39AutoVectorizingCopyWithAssumedAlignmentILi128EEENS4_14SM90_TMA_STOREES26_S28_S28_EEEvvEEEEvNT_6ParamsE,"a",@progbits
	.sectionflags	@""
	.align	4
.nv.constant0._ZN7cutlass13device_kernelINS_4gemm6kernel13GemmUniversalIN4cute5tupleIJiiiiEEENS1_10collective13CollectiveMmaINS1_35MainloopSm100TmaUmmaWarpSpecializedILi26ELi2ELi4ENS5_IJNS4_1CILi8EEENSA_ILi1EEESC_EEEEENS5_IJNSA_ILi128EEESF_NSA_ILi32EEEEEENS_10bfloat16_tENS5_IJlSC_lEEESI_SJ_NS4_8TiledMMAINS4_8MMA_AtomIJNS4_26SM100_MMA_F16BF16_2x1SM_SSISI_SI_fLi128ELi128ELNS4_4UMMA5MajorE0ELSO_0ELNSN_7ScaleInE0ELSP_0EEEEEENS4_6LayoutINS5_IJSC_SC_SC_EEENS5_IJNSA_ILi0EEESU_SU_EEEEENS5_IJNS4_10UnderscoreESX_SX_EEEEENS4_18SM100_TMA_2SM_LOADENS4_14ComposedLayoutINS4_7SwizzleILi2ELi4ELi3EEENS4_18smem_ptr_flag_bitsILi16EEENSS_INS5_IJSB_SG_EEENS5_IJSG_SC_EEEEEEEvNS4_8identityENS4_28SM100_TMA_2SM_LOAD_MULTICASTES19_vS1A_EENS_8epilogue10collective18CollectiveEpilogueINS1D_23Sm100TmaWarpSpecializedILi4ELi2ELi16ELb1ELb0EEEJNS5_IJNSA_ILi64EEESF_SG_EEENS5_IJNSS_IS1I_SC_EENSS_INS5_IJNSA_ILi16EEENSA_ILi2EEEEEENS5_IJSC_S1I_EEEEEEEESI_SJ_SI_SJ_NS1D_6fusion15FusionCallbacksIS1H_NS1R_17LinearCombinationISI_fSI_fLNS_15FloatRoundStyleE2EEES1J_S1Q_JEEENS4_5SM1004TMEM4LOAD26SM100_TMEM_LOAD_32dp32b16xENS4_13SM90_TMA_LOADENS11_INS12_ILi1ELi4ELi3EEES15_NSS_INS5_IJSB_S1L_EEENS5_IJS1L_SC_EEEEEEENS4_39AutoVectorizingCopyWithAssumedAlignmentILi128EEENS4_14SM90_TMA_STOREES26_S28_S28_EEEvvEEEEvNT_6ParamsE:
	.zero		2944


//--------------------- SYMBOLS --------------------------

	.type		.nv.reservedSmem.offset0,@object
	.size		.nv.reservedSmem.offset0,0x4
	.type		.nv.reservedSmem.cap,@object
	.size		.nv.reservedSmem.cap,0x4
	.type		__assertfail,@function
